def matmul_kernel(
    a_ptr,
    b_ptr,
    c_ptr,
    M,
    N,
    K,
    stride_am,
    stride_ak,
    stride_bk,
    stride_bn,
    stride_cm,
    stride_cn,
    BLOCK_M: tl.constexpr,
    BLOCK_N: tl.constexpr,
    BLOCK_K: tl.constexpr,
    GROUP_M: tl.constexpr,
):
    pid = tl.program_id(axis=0)
    num_pid_m = tl.cdiv(M, BLOCK_M)
    num_pid_n = tl.cdiv(N, BLOCK_N)
    num_pid_in_group = GROUP_M * num_pid_n
    group_id = pid // num_pid_in_group
    first_pid_m = group_id * GROUP_M
    group_size_m = min(num_pid_m - first_pid_m, GROUP_M)
    pid_m = first_pid_m + ((pid % num_pid_in_group) % group_size_m)
    pid_n = (pid % num_pid_in_group) // group_size_m

    offs_am = (pid_m * BLOCK_M + tl.arange(0, BLOCK_M)) % M
    offs_bn = (pid_n * BLOCK_N + tl.arange(0, BLOCK_N)) % N
    offs_k = tl.arange(0, BLOCK_K)
    a_ptrs = a_ptr + offs_am[:, None] * stride_am + offs_k[None, :] * stride_ak
    b_ptrs = b_ptr + offs_k[:, None] * stride_bk + offs_bn[None, :] * stride_bn

    acc = tl.zeros((BLOCK_M, BLOCK_N), dtype=tl.float32)
    for kk in range(0, tl.cdiv(K, BLOCK_K)):
        a = tl.load(a_ptrs, mask=offs_k[None, :] < K - kk * BLOCK_K, other=0.0)
        b = tl.load(b_ptrs, mask=offs_k[:, None] < K - kk * BLOCK_K, other=0.0)
        acc = tl.dot(a, b, acc)
        a_ptrs += BLOCK_K * stride_ak
        b_ptrs += BLOCK_K * stride_bk

    c = acc.to(c_ptr.dtype.element_ty)
    offs_cm = pid_m * BLOCK_M + tl.arange(0, BLOCK_M)
    offs_cn = pid_n * BLOCK_N + tl.arange(0, BLOCK_N)
    c_ptrs = c_ptr + offs_cm[:, None] * stride_cm + offs_cn[None, :] * stride_cn
    mask = (offs_cm[:, None] < M) & (offs_cn[None, :] < N)
    tl.store(c_ptrs, c, mask=mask)

# config = {"BLOCK_K": 32, "BLOCK_M": 32, "BLOCK_N": 32, "GROUP_M": 8, "arch": "sm_100", "dtype": "bf16", "num_ctas": 1, "num_stages": 3, "num_warps": 4}
# arch = sm_100


// ===== COMPILED SASS (sm_100a) =====

	.target	sm_100a

	.elftype	@"ET_EXEC"


//--------------------- .note.nv.tkinfo           --------------------------
	.section	.note.nv.tkinfo,"",@"SHT_NOTE"
	.sectionflags	@"SHF_NOTE_NV_TKINFO"
	.tkinfo
        /*0018*/ 	.word	0x00000081
        /*0030*/ 	.string	""
        /*0030*/ 	.string	"ptxas-blackwell"
        /*0030*/ 	.string	"Cuda compilation tools, release 12.9, V12.9.86"
        /*0030*/ 	.string	"Build cuda_12.9.r12.9/compiler.36037853_0"
        /*0030*/ 	.string	"-v  -suppress-debug-info  -lineinfo  -arch sm_100a "



//--------------------- .note.nv.cuver            --------------------------
	.section	.note.nv.cuver,"",@"SHT_NOTE"
	.sectionflags	@"SHF_NOTE_NV_CUVER"
        /*0018*/ 	.short	0x0001
        /*001a*/ 	.short	0x0064
        /*001c*/ 	.short	0x0001
        /*001e*/ 	.short	0x0000
        /*0020*/ 	.short	0x0001
        /*0022*/ 	.short	0x0000


//--------------------- .nv.info                  --------------------------
	.section	.nv.info,"",@"SHT_CUDA_INFO"
	.align	4


	//----- nvinfo : EIATTR_REGCOUNT
	.align		4
        /*0000*/ 	.byte	0x04, 0x2f
        /*0002*/ 	.short	(.L_1 - .L_0)
	.align		4
.L_0:
        /*0004*/ 	.word	index@(matmul_kernel)
        /*0008*/ 	.word	0x00000048


	//----- nvinfo : EIATTR_FRAME_SIZE
	.align		4
.L_1:
        /*000c*/ 	.byte	0x04, 0x11
        /*000e*/ 	.short	(.L_3 - .L_2)
	.align		4
.L_2:
        /*0010*/ 	.word	index@(matmul_kernel)
        /*0014*/ 	.word	0x00000000


	//----- nvinfo : EIATTR_MIN_STACK_SIZE
	.align		4
.L_3:
        /*0018*/ 	.byte	0x04, 0x12
        /*001a*/ 	.short	(.L_5 - .L_4)
	.align		4
.L_4:
        /*001c*/ 	.word	index@(matmul_kernel)
        /*0020*/ 	.word	0x00000000
.L_5:


//--------------------- .nv.info.matmul_kernel    --------------------------
	.section	.nv.info.matmul_kernel,"",@"SHT_CUDA_INFO"
	.sectionflags	@""
	.align	4


	//----- nvinfo : EIATTR_CUDA_API_VERSION
	.align		4
        /*0000*/ 	.byte	0x04, 0x37
        /*0002*/ 	.short	(.L_7 - .L_6)
.L_6:
        /*0004*/ 	.word	0x00000081


	//----- nvinfo : EIATTR_KPARAM_INFO
	.align		4
.L_7:
        /*0008*/ 	.byte	0x04, 0x17
        /*000a*/ 	.short	(.L_9 - .L_8)
.L_8:
        /*000c*/ 	.word	0x00000000
        /*0010*/ 	.short	0x000d
        /*0012*/ 	.short	0x0048
        /*0014*/ 	.byte	0x00, 0xf4, 0x21, 0x00


	//----- nvinfo : EIATTR_KPARAM_INFO
	.align		4
.L_9:
        /*0018*/ 	.byte	0x04, 0x17
        /*001a*/ 	.short	(.L_11 - .L_10)
.L_10:
        /*001c*/ 	.word	0x00000000
        /*0020*/ 	.short	0x000c
        /*0022*/ 	.short	0x0040
        /*0024*/ 	.byte	0x00, 0xf4, 0x21, 0x00


	//----- nvinfo : EIATTR_KPARAM_INFO
	.align		4
.L_11:
        /*0028*/ 	.byte	0x04, 0x17
        /*002a*/ 	.short	(.L_13 - .L_12)
.L_12:
        /*002c*/ 	.word	0x00000000
        /*0030*/ 	.short	0x000b
        /*0032*/ 	.short	0x0038
        /*0034*/ 	.byte	0x00, 0xf0, 0x11, 0x00


	//----- nvinfo : EIATTR_KPARAM_INFO
	.align		4
.L_13:
        /*0038*/ 	.byte	0x04, 0x17
        /*003a*/ 	.short	(.L_15 - .L_14)
.L_14:
        /*003c*/ 	.word	0x00000000
        /*0040*/ 	.short	0x000a
        /*0042*/ 	.short	0x0034
        /*0044*/ 	.byte	0x00, 0xf0, 0x11, 0x00


	//----- nvinfo : EIATTR_KPARAM_INFO
	.align		4
.L_15:
        /*0048*/ 	.byte	0x04, 0x17
        /*004a*/ 	.short	(.L_17 - .L_16)
.L_16:
        /*004c*/ 	.word	0x00000000
        /*0050*/ 	.short	0x0009
        /*0052*/ 	.short	0x0030
        /*0054*/ 	.byte	0x00, 0xf0, 0x11, 0x00


	//----- nvinfo : EIATTR_KPARAM_INFO
	.align		4
.L_17:
        /*0058*/ 	.byte	0x04, 0x17
        /*005a*/ 	.short	(.L_19 - .L_18)
.L_18:
        /*005c*/ 	.word	0x00000000
        /*0060*/ 	.short	0x0008
        /*0062*/ 	.short	0x002c
        /*0064*/ 	.byte	0x00, 0xf0, 0x11, 0x00


	//----- nvinfo : EIATTR_KPARAM_INFO
	.align		4
.L_19:
        /*0068*/ 	.byte	0x04, 0x17
        /*006a*/ 	.short	(.L_21 - .L_20)
.L_20:
        /*006c*/ 	.word	0x00000000
        /*0070*/ 	.short	0x0007
        /*0072*/ 	.short	0x0028
        /*0074*/ 	.byte	0x00, 0xf0, 0x11, 0x00


	//----- nvinfo : EIATTR_KPARAM_INFO
	.align		4
.L_21:
        /*0078*/ 	.byte	0x04, 0x17
        /*007a*/ 	.short	(.L_23 - .L_22)
.L_22:
        /*007c*/ 	.word	0x00000000
        /*0080*/ 	.short	0x0006
        /*0082*/ 	.short	0x0024
        /*0084*/ 	.byte	0x00, 0xf0, 0x11, 0x00


	//----- nvinfo : EIATTR_KPARAM_INFO
	.align		4
.L_23:
        /*0088*/ 	.byte	0x04, 0x17
        /*008a*/ 	.short	(.L_25 - .L_24)
.L_24:
        /*008c*/ 	.word	0x00000000
        /*0090*/ 	.short	0x0005
        /*0092*/ 	.short	0x0020
        /*0094*/ 	.byte	0x00, 0xf0, 0x11, 0x00


	//----- nvinfo : EIATTR_KPARAM_INFO
	.align		4
.L_25:
        /*0098*/ 	.byte	0x04, 0x17
        /*009a*/ 	.short	(.L_27 - .L_26)
.L_26:
        /*009c*/ 	.word	0x00000000
        /*00a0*/ 	.short	0x0004
        /*00a2*/ 	.short	0x001c
        /*00a4*/ 	.byte	0x00, 0xf0, 0x11, 0x00


	//----- nvinfo : EIATTR_KPARAM_INFO
	.align		4
.L_27:
        /*00a8*/ 	.byte	0x04, 0x17
        /*00aa*/ 	.short	(.L_29 - .L_28)
.L_28:
        /*00ac*/ 	.word	0x00000000
        /*00b0*/ 	.short	0x0003
        /*00b2*/ 	.short	0x0018
        /*00b4*/ 	.byte	0x00, 0xf0, 0x11, 0x00


	//----- nvinfo : EIATTR_KPARAM_INFO
	.align		4
.L_29:
        /*00b8*/ 	.byte	0x04, 0x17
        /*00ba*/ 	.short	(.L_31 - .L_30)
.L_30:
        /*00bc*/ 	.word	0x00000000
        /*00c0*/ 	.short	0x0002
        /*00c2*/ 	.short	0x0010
        /*00c4*/ 	.byte	0x00, 0xf4, 0x21, 0x00


	//----- nvinfo : EIATTR_KPARAM_INFO
	.align		4
.L_31:
        /*00c8*/ 	.byte	0x04, 0x17
        /*00ca*/ 	.short	(.L_33 - .L_32)
.L_32:
        /*00cc*/ 	.word	0x00000000
        /*00d0*/ 	.short	0x0001
        /*00d2*/ 	.short	0x0008
        /*00d4*/ 	.byte	0x00, 0xf4, 0x21, 0x00


	//----- nvinfo : EIATTR_KPARAM_INFO
	.align		4
.L_33:
        /*00d8*/ 	.byte	0x04, 0x17
        /*00da*/ 	.short	(.L_35 - .L_34)
.L_34:
        /*00dc*/ 	.word	0x00000000
        /*00e0*/ 	.short	0x0000
        /*00e2*/ 	.short	0x0000
        /*00e4*/ 	.byte	0x00, 0xf4, 0x21, 0x00


	//----- nvinfo : EIATTR_SPARSE_MMA_MASK
	.align		4
.L_35:
        /*00e8*/ 	.byte	0x03, 0x50
        /*00ea*/ 	.short	0x0000


	//----- nvinfo : EIATTR_MAXREG_COUNT
	.align		4
        /*00ec*/ 	.byte	0x03, 0x1b
        /*00ee*/ 	.short	0x00ff


	//----- nvinfo : EIATTR_NUM_BARRIERS
	.align		4
        /*00f0*/ 	.byte	0x02, 0x4c
        /*00f2*/ 	.byte	0x01
	.zero		1


	//----- nvinfo : EIATTR_VRC_CTA_INIT_COUNT
	.align		4
        /*00f4*/ 	.byte	0x02, 0x4a
	.zero		1
	.zero		1


	//----- nvinfo : EIATTR_EXIT_INSTR_OFFSETS
	.align		4
        /*00f8*/ 	.byte	0x04, 0x1c
        /*00fa*/ 	.short	(.L_37 - .L_36)


	//   ....[0]....
.L_36:
        /*00fc*/ 	.word	0x00001ec0


	//   ....[1]....
        /*0100*/ 	.word	0x00001ef0


	//----- nvinfo : EIATTR_REQNTID
	.align		4
.L_37:
        /*0104*/ 	.byte	0x04, 0x10
        /*0106*/ 	.short	(.L_39 - .L_38)
.L_38:
        /*0108*/ 	.word	0x00000080
        /*010c*/ 	.word	0x00000001
        /*0110*/ 	.word	0x00000001


	//----- nvinfo : EIATTR_CBANK_PARAM_SIZE
	.align		4
.L_39:
        /*0114*/ 	.byte	0x03, 0x19
        /*0116*/ 	.short	0x0050


	//----- nvinfo : EIATTR_PARAM_CBANK
	.align		4
        /*0118*/ 	.byte	0x04, 0x0a
        /*011a*/ 	.short	(.L_41 - .L_40)
	.align		4
.L_40:
        /*011c*/ 	.word	index@(.nv.constant0.matmul_kernel)
        /*0120*/ 	.short	0x0380
        /*0122*/ 	.short	0x0050


	//----- nvinfo : EIATTR_SW_WAR
	.align		4
.L_41:
        /*0124*/ 	.byte	0x04, 0x36
        /*0126*/ 	.short	(.L_43 - .L_42)
.L_42:
        /*0128*/ 	.word	0x00000008
.L_43:


//--------------------- .nv.compat                --------------------------
	.section	.nv.compat,"",@"SHT_CUDA_COMPAT_INFO"
	.align	4
        /*0000*/ 	.byte	0x02, 0x02, 0x01, 0x00, 0x02, 0x05, 0x05, 0x00, 0x02, 0x03, 0x00, 0x00, 0x02, 0x06, 0x01, 0x00


//--------------------- .nv.callgraph             --------------------------
	.section	.nv.callgraph,"",@"SHT_CUDA_CALLGRAPH"
	.align	4
	.sectionentsize	8
	.align		4
        /*0000*/ 	.word	0x00000000
	.align		4
        /*0004*/ 	.word	0xffffffff
	.align		4
        /*0008*/ 	.word	0x00000000
	.align		4
        /*000c*/ 	.word	0xfffffffe
	.align		4
        /*0010*/ 	.word	0x00000000
	.align		4
        /*0014*/ 	.word	0xfffffffd
	.align		4
        /*0018*/ 	.word	0x00000000
	.align		4
        /*001c*/ 	.word	0xfffffffc


//--------------------- .text.matmul_kernel       --------------------------
	.section	.text.matmul_kernel,"ax",@progbits
	.align	128
        .global         matmul_kernel
        .type           matmul_kernel,@function
        .size           matmul_kernel,(.L_x_3 - matmul_kernel)
        .other          matmul_kernel,@"STO_CUDA_ENTRY STV_DEFAULT"
matmul_kernel:
.text.matmul_kernel:
[----:B------:R-:W0:Y:S08]  /*0000*/  LDC R1, c[0x0][0x37c] ;  /* 0x0000df00ff017b82 */ /* 0x000e300000000800 */
[----:B------:R-:W1:Y:S01]  /*0010*/  LDC.64 R22, c[0x0][0x398] ;  /* 0x0000e600ff167b82 */ /* 0x000e620000000a00 */
[----:B------:R-:W2:Y:S01]  /*0020*/  S2R R5, SR_CTAID.X ;  /* 0x0000000000057919 */ /* 0x000ea20000002500 */
[----:B------:R-:W-:Y:S01]  /*0030*/  UMOV UR4, 0x400 ;  /* 0x0000040000047882 */ /* 0x000fe20000000000 */
[----:B------:R-:W3:Y:S05]  /*0040*/  LDCU.64 UR6, c[0x0][0x358] ;  /* 0x00006b00ff0677ac */ /* 0x000eea0008000a00 */
[----:B------:R-:W4:Y:S08]  /*0050*/  LDC R51, c[0x0][0x3a0] ;  /* 0x0000e800ff337b82 */ /* 0x000f300000000800 */
[----:B------:R-:W5:Y:S01]  /*0060*/  S2UR UR5, SR_CgaCtaId ;  /* 0x00000000000579c3 */ /* 0x000f620000008800 */
[----:B-1----:R-:W-:-:S05]  /*0070*/  VIADD R0, R23, 0x1f ;  /* 0x0000001f17007836 */ /* 0x002fca0000000000 */
[----:B------:R-:W-:Y:S01]  /*0080*/  SHF.R.S32.HI R3, RZ, 0x1f, R0 ;  /* 0x0000001fff037819 */ /* 0x000fe20000011400 */
[----:B----4-:R-:W-:-:S03]  /*0090*/  VIADD R51, R51, 0x1f ;  /* 0x0000001f33337836 */ /* 0x010fc60000000000 */
[----:B------:R-:W-:Y:S02]  /*00a0*/  LEA.HI R3, R3, R0, RZ, 0x5 ;  /* 0x0000000003037211 */ /* 0x000fe400078f28ff */
[----:B--2---:R-:W-:Y:S02]  /*00b0*/  IABS R8, R5 ;  /* 0x0000000500087213 */ /* 0x004fe40000000000 */
[----:B------:R-:W-:Y:S01]  /*00c0*/  SHF.R.S32.HI R3, RZ, 0x5, R3 ;  /* 0x00000005ff037819 */ /* 0x000fe20000011403 */
[----:B-----5:R-:W-:-:S04]  /*00d0*/  ULEA UR4, UR5, UR4, 0x18 ;  /* 0x0000000405047291 */ /* 0x020fc8000f8ec0ff */
[----:B------:R-:W-:-:S05]  /*00e0*/  IMAD.SHL.U32 R4, R3, 0x8, RZ ;  /* 0x0000000803047824 */ /* 0x000fca00078e00ff */
[-C--:B------:R-:W-:Y:S02]  /*00f0*/  IABS R7, R4.reuse ;  /* 0x0000000400077213 */ /* 0x080fe40000000000 */
[----:B------:R-:W-:Y:S02]  /*0100*/  IABS R10, R4 ;  /* 0x00000004000a7213 */ /* 0x000fe40000000000 */
[----:B------:R-:W1:Y:S08]  /*0110*/  I2F.RP R0, R7 ;  /* 0x0000000700007306 */ /* 0x000e700000209400 */
[----:B-1----:R-:W1:Y:S02]  /*0120*/  MUFU.RCP R0, R0 ;  /* 0x0000000000007308 */ /* 0x002e640000001000 */
[----:B-1----:R-:W-:-:S02]  /*0130*/  VIADD R2, R0, 0xffffffe ;  /* 0x0ffffffe00027836 */ /* 0x002fc40000000000 */
[----:B------:R-:W-:-:S04]  /*0140*/  IMAD.MOV R0, RZ, RZ, -R10 ;  /* 0x000000ffff007224 */ /* 0x000fc800078e0a0a */
[----:B------:R1:W2:Y:S02]  /*0150*/  F2I.FTZ.U32.TRUNC.NTZ R3, R2 ;  /* 0x0000000200037305 */ /* 0x0002a4000021f000 */
[----:B-1----:R-:W-:Y:S02]  /*0160*/  IMAD.MOV.U32 R2, RZ, RZ, RZ ;  /* 0x000000ffff027224 */ /* 0x002fe400078e00ff */
[----:B--2---:R-:W-:-:S04]  /*0170*/  IMAD.MOV R6, RZ, RZ, -R3 ;  /* 0x000000ffff067224 */ /* 0x004fc800078e0a03 */
[----:B------:R-:W-:Y:S02]  /*0180*/  IMAD R9, R6, R7, RZ ;  /* 0x0000000706097224 */ /* 0x000fe400078e02ff */
[----:B------:R-:W-:Y:S02]  /*0190*/  IMAD.MOV.U32 R6, RZ, RZ, R8 ;  /* 0x000000ffff067224 */ /* 0x000fe400078e0008 */
[----:B------:R-:W-:-:S06]  /*01a0*/  IMAD.HI.U32 R3, R3, R9, R2 ;  /* 0x0000000903037227 */ /* 0x000fcc00078e0002 */
[----:B------:R-:W-:-:S04]  /*01b0*/  IMAD.HI.U32 R3, R3, R6, RZ ;  /* 0x0000000603037227 */ /* 0x000fc800078e00ff */
[----:B------:R-:W-:-:S05]  /*01c0*/  IMAD R0, R3, R0, R6 ;  /* 0x0000000003007224 */ /* 0x000fca00078e0206 */
[----:B------:R-:W-:-:S13]  /*01d0*/  ISETP.GT.U32.AND P1, PT, R7, R0, PT ;  /* 0x000000000700720c */ /* 0x000fda0003f24070 */
[----:B------:R-:W-:Y:S02]  /*01e0*/  @!P1 IMAD.IADD R0, R0, 0x1, -R7 ;  /* 0x0000000100009824 */ /* 0x000fe400078e0a07 */
[----:B------:R-:W-:Y:S01]  /*01f0*/  @!P1 VIADD R3, R3, 0x1 ;  /* 0x0000000103039836 */ /* 0x000fe20000000000 */
[----:B------:R-:W-:Y:S02]  /*0200*/  ISETP.NE.AND P1, PT, R4, RZ, PT ;  /* 0x000000ff0400720c */ /* 0x000fe40003f25270 */
[----:B------:R-:W-:Y:S02]  /*0210*/  ISETP.GE.U32.AND P0, PT, R0, R7, PT ;  /* 0x000000070000720c */ /* 0x000fe40003f06070 */
[----:B------:R-:W-:-:S04]  /*0220*/  LOP3.LUT R0, R5, R4, RZ, 0x3c, !PT ;  /* 0x0000000405007212 */ /* 0x000fc800078e3cff */
[----:B------:R-:W-:Y:S01]  /*0230*/  ISETP.GE.AND P2, PT, R0, RZ, PT ;  /* 0x000000ff0000720c */ /* 0x000fe20003f46270 */
[----:B------:R-:W-:-:S06]  /*0240*/  VIADD R0, R22, 0x1f ;  /* 0x0000001f16007836 */ /* 0x000fcc0000000000 */
[----:B------:R-:W-:-:S04]  /*0250*/  @P0 VIADD R3, R3, 0x1 ;  /* 0x0000000103030836 */ /* 0x000fc80000000000 */
[----:B------:R-:W-:Y:S01]  /*0260*/  IMAD.MOV.U32 R2, RZ, RZ, R3 ;  /* 0x000000ffff027224 */ /* 0x000fe200078e0003 */
[----:B------:R-:W-:-:S03]  /*0270*/  SHF.R.S32.HI R3, RZ, 0x1f, R0 ;  /* 0x0000001fff037819 */ /* 0x000fc60000011400 */
[----:B------:R-:W-:Y:S01]  /*0280*/  @!P2 IMAD.MOV R2, RZ, RZ, -R2 ;  /* 0x000000ffff02a224 */ /* 0x000fe200078e0a02 */
[----:B------:R-:W-:Y:S02]  /*0290*/  @!P1 LOP3.LUT R2, RZ, R4, RZ, 0x33, !PT ;  /* 0x00000004ff029212 */ /* 0x000fe400078e33ff */
[----:B------:R-:W-:-:S03]  /*02a0*/  LEA.HI R3, R3, R0, RZ, 0x5 ;  /* 0x0000000003037211 */ /* 0x000fc600078f28ff */
[----:B------:R-:W-:Y:S02]  /*02b0*/  IMAD.SHL.U32 R34, R2, 0x8, RZ ;  /* 0x0000000802227824 */ /* 0x000fe400078e00ff */
[----:B------:R-:W-:-:S03]  /*02c0*/  IMAD.MOV R2, RZ, RZ, -R2 ;  /* 0x000000ffff027224 */ /* 0x000fc600078e0a02 */
[----:B------:R-:W-:Y:S01]  /*02d0*/  LEA.HI.SX32 R3, R3, -R34, 0x1b ;  /* 0x8000002203037211 */ /* 0x000fe200078fdaff */
[----:B------:R-:W-:-:S03]  /*02e0*/  IMAD R4, R4, R2, R5 ;  /* 0x0000000204047224 */ /* 0x000fc600078e0205 */
[----:B------:R-:W-:Y:S02]  /*02f0*/  VIMNMX R11, PT, PT, R3, 0x8, PT ;  /* 0x00000008030b7848 */ /* 0x000fe40003fe0100 */
[----:B------:R-:W-:Y:S02]  /*0300*/  IABS R9, R4 ;  /* 0x0000000400097213 */ /* 0x000fe40000000000 */
[----:B------:R-:W-:-:S04]  /*0310*/  IABS R7, R11 ;  /* 0x0000000b00077213 */ /* 0x000fc80000000000 */
[----:B------:R-:W1:Y:S08]  /*0320*/  I2F.RP R0, R7 ;  /* 0x0000000700007306 */ /* 0x000e700000209400 */
[----:B-1----:R-:W1:Y:S02]  /*0330*/  MUFU.RCP R0, R0 ;  /* 0x0000000000007308 */ /* 0x002e640000001000 */
[----:B-1----:R-:W-:-:S06]  /*0340*/  VIADD R3, R0, 0xffffffe ;  /* 0x0ffffffe00037836 */ /* 0x002fcc0000000000 */
[----:B------:R-:W1:Y:S02]  /*0350*/  F2I.FTZ.U32.TRUNC.NTZ R3, R3 ;  /* 0x0000000300037305 */ /* 0x000e64000021f000 */
[----:B-1----:R-:W-:-:S04]  /*0360*/  IMAD.MOV R6, RZ, RZ, -R3 ;  /* 0x000000ffff067224 */ /* 0x002fc800078e0a03 */
[----:B------:R-:W-:Y:S01]  /*0370*/  IMAD.MOV.U32 R2, RZ, RZ, R6 ;  /* 0x000000ffff027224 */ /* 0x000fe200078e0006 */
[----:B------:R-:W-:-:S03]  /*0380*/  IABS R6, R11 ;  /* 0x0000000b00067213 */ /* 0x000fc60000000000 */
[----:B------:R-:W-:Y:S02]  /*0390*/  IMAD R5, R2, R7, RZ ;  /* 0x0000000702057224 */ /* 0x000fe400078e02ff */
[----:B------:R-:W-:Y:S02]  /*03a0*/  IMAD.MOV.U32 R2, RZ, RZ, RZ ;  /* 0x000000ffff027224 */ /* 0x000fe400078e00ff */
[----:B------:R-:W-:Y:S02]  /*03b0*/  IMAD.MOV R0, RZ, RZ, -R6 ;  /* 0x000000ffff007224 */ /* 0x000fe400078e0a06 */
        /* <DEDUP_REMOVED lines=9> */
[----:B------:R-:W-:Y:S02]  /*0450*/  ISETP.GE.AND P2, PT, R0, RZ, PT ;  /* 0x000000ff0000720c */ /* 0x000fe40003f46270 */
[----:B------:R-:W1:Y:S05]  /*0460*/  S2R R0, SR_TID.X ;  /* 0x0000000000007919 */ /* 0x000e6a0000002100 */
[----:B------:R-:W-:Y:S01]  /*0470*/  @P0 VIADD R2, R2, 0x1 ;  /* 0x0000000102020836 */ /* 0x000fe20000000000 */
[----:B------:R-:W-:-:S03]  /*0480*/  ISETP.GT.AND P0, PT, R51, 0x1f, PT ;  /* 0x0000001f3300780c */ /* 0x000fc60003f04270 */
[----:B------:R-:W-:-:S04]  /*0490*/  IMAD.MOV.U32 R6, RZ, RZ, R2 ;  /* 0x000000ffff067224 */ /* 0x000fc800078e0002 */
[----:B------:R-:W-:Y:S01]  /*04a0*/  @!P2 IMAD.MOV R6, RZ, RZ, -R6 ;  /* 0x000000ffff06a224 */ /* 0x000fe200078e0a06 */
[----:B------:R-:W-:-:S05]  /*04b0*/  @!P1 LOP3.LUT R6, RZ, R11, RZ, 0x33, !PT ;  /* 0x0000000bff069212 */ /* 0x000fca00078e33ff */
[----:B------:R-:W-:Y:S01]  /*04c0*/  IMAD.MOV R2, RZ, RZ, -R6 ;  /* 0x000000ffff027224 */ /* 0x000fe200078e0a06 */
[----:B------:R-:W-:Y:S01]  /*04d0*/  @!P0 CS2R R20, SRZ ;  /* 0x0000000000148805 */ /* 0x000fe2000001ff00 */
[----:B------:R-:W-:Y:S01]  /*04e0*/  IMAD.SHL.U32 R33, R6, 0x20, RZ ;  /* 0x0000002006217824 */ /* 0x000fe200078e00ff */
[----:B------:R-:W-:Y:S01]  /*04f0*/  @!P0 CS2R R26, SRZ ;  /* 0x00000000001a8805 */ /* 0x000fe2000001ff00 */
[----:B------:R-:W-:-:S04]  /*0500*/  IMAD R2, R11, R2, R4 ;  /* 0x000000020b027224 */ /* 0x000fc800078e0204 */
[----:B------:R-:W-:Y:S01]  /*0510*/  IMAD.IADD R34, R34, 0x1, R2 ;  /* 0x0000000122227824 */ /* 0x000fe200078e0202 */
[----:B-1----:R-:W-:Y:S01]  /*0520*/  SHF.R.U32.HI R46, RZ, 0x5, R0 ;  /* 0x00000005ff2e7819 */ /* 0x002fe20000011600 */
[C---:B------:R-:W-:Y:S01]  /*0530*/  @!P0 IMAD.SHL.U32 R2, R0.reuse, 0x2, RZ ;  /* 0x0000000200028824 */ /* 0x040fe200078e00ff */
[C---:B------:R-:W-:Y:S01]  /*0540*/  LOP3.LUT R43, R0.reuse, 0x1f, RZ, 0xc0, !PT ;  /* 0x0000001f002b7812 */ /* 0x040fe200078ec0ff */
[C---:B------:R-:W-:Y:S01]  /*0550*/  @!P0 IMAD.SHL.U32 R3, R0.reuse, 0x40, RZ ;  /* 0x0000004000038824 */ /* 0x040fe200078e00ff */
[C---:B------:R-:W-:Y:S01]  /*0560*/  LEA.HI R56, R0.reuse, 0x1c, RZ, 0x1b ;  /* 0x0000001c00387811 */ /* 0x040fe200078fd8ff */
[----:B------:R-:W-:Y:S01]  /*0570*/  @!P0 IMAD.SHL.U32 R5, R0, 0x8, RZ ;  /* 0x0000000800058824 */ /* 0x000fe200078e00ff */
[----:B------:R-:W-:Y:S01]  /*0580*/  SGXT.U32 R46, R46, 0x2 ;  /* 0x000000022e2e781a */ /* 0x000fe20000000000 */
[----:B------:R-:W-:Y:S01]  /*0590*/  IMAD R34, R34, 0x20, R43 ;  /* 0x0000002022227824 */ /* 0x000fe200078e022b */
[----:B------:R-:W-:Y:S02]  /*05a0*/  @!P0 LOP3.LUT R4, R0, 0x40, RZ, 0xc0, !PT ;  /* 0x0000004000048812 */ /* 0x000fe400078ec0ff */
[----:B------:R-:W-:-:S02]  /*05b0*/  LOP3.LUT R6, R33, R46, RZ, 0xfc, !PT ;  /* 0x0000002e21067212 */ /* 0x000fc400078efcff */
[C-C-:B------:R-:W-:Y:S02]  /*05c0*/  LOP3.LUT R7, R33.reuse, 0x4, R46.reuse, 0xfe, !PT ;  /* 0x0000000421077812 */ /* 0x140fe400078efe2e */
[C-C-:B------:R-:W-:Y:S02]  /*05d0*/  LOP3.LUT R8, R33.reuse, 0x8, R46.reuse, 0xfe, !PT ;  /* 0x0000000821087812 */ /* 0x140fe400078efe2e */
[C-C-:B------:R-:W-:Y:S02]  /*05e0*/  LOP3.LUT R9, R33.reuse, 0xc, R46.reuse, 0xfe, !PT ;  /* 0x0000000c21097812 */ /* 0x140fe400078efe2e */
[C-C-:B------:R-:W-:Y:S02]  /*05f0*/  LOP3.LUT R10, R33.reuse, 0x10, R46.reuse, 0xfe, !PT ;  /* 0x00000010210a7812 */ /* 0x140fe400078efe2e */
[C-C-:B------:R-:W-:Y:S02]  /*0600*/  LOP3.LUT R11, R33.reuse, 0x14, R46.reuse, 0xfe, !PT ;  /* 0x00000014210b7812 */ /* 0x140fe400078efe2e */
[----:B------:R-:W-:Y:S01]  /*0610*/  LOP3.LUT R32, R33, 0x18, R46, 0xfe, !PT ;  /* 0x0000001821207812 */ /* 0x000fe200078efe2e */
[----:B------:R-:W-:Y:S01]  /*0620*/  IMAD.IADD R33, R56, 0x1, R33 ;  /* 0x0000000138217824 */ /* 0x000fe200078e0221 */
[----:B0--3--:R-:W-:Y:S06]  /*0630*/  @!P0 BRA `(.L_x_0) ;  /* 0x0000001000e08947 */ /* 0x009fec0003800000 */
[----:B------:R-:W-:Y:S01]  /*0640*/  IABS R12, R23 ;  /* 0x00000017000c7213 */ /* 0x000fe20000000000 */
[----:B------:R-:W0:Y:S01]  /*0650*/  LDCU UR5, c[0x0][0x3b0] ;  /* 0x00007600ff0577ac */ /* 0x000e220008000800 */
[----:B------:R-:W-:Y:S01]  /*0660*/  IABS R13, R22 ;  /* 0x00000016000d7213 */ /* 0x000fe20000000000 */
[----:B------:R-:W1:Y:S01]  /*0670*/  LDC R47, c[0x0][0x3a8] ;  /* 0x0000ea00ff2f7b82 */ /* 0x000e620000000800 */
[----:B------:R-:W2:Y:S01]  /*0680*/  I2F.RP R14, R12 ;  /* 0x0000000c000e7306 */ /* 0x000ea20000209400 */
[----:B------:R-:W-:Y:S01]  /*0690*/  IABS R18, R32 ;  /* 0x0000002000127213 */ /* 0x000fe20000000000 */
[----:B------:R-:W3:Y:S01]  /*06a0*/  LDCU UR8, c[0x0][0x3a4] ;  /* 0x00007480ff0877ac */ /* 0x000ee20008000800 */
[----:B------:R-:W-:Y:S02]  /*06b0*/  IABS R20, R11 ;  /* 0x0000000b00147213 */ /* 0x000fe40000000000 */
[----:B------:R-:W-:Y:S01]  /*06c0*/  IABS R24, R10 ;  /* 0x0000000a00187213 */ /* 0x000fe20000000000 */
[----:B------:R-:W4:Y:S01]  /*06d0*/  LDCU.128 UR12, c[0x0][0x380] ;  /* 0x00007000ff0c77ac */ /* 0x000f220008000c00 */
[----:B------:R-:W-:Y:S01]  /*06e0*/  IABS R29, R7 ;  /* 0x00000007001d7213 */ /* 0x000fe20000000000 */
[----:B------:R-:W5:Y:S01]  /*06f0*/  I2F.RP R15, R13 ;  /* 0x0000000d000f7306 */ /* 0x000f620000209400 */
[----:B------:R-:W-:-:S02]  /*0700*/  IABS R31, R6 ;  /* 0x00000006001f7213 */ /* 0x000fc40000000000 */
[C---:B------:R-:W-:Y:S02]  /*0710*/  LOP3.LUT R54, R46.reuse, 0x14, RZ, 0xfc, !PT ;  /* 0x000000142e367812 */ /* 0x040fe400078efcff */
[C---:B------:R-:W-:Y:S02]  /*0720*/  LOP3.LUT R52, R46.reuse, 0x10, RZ, 0xfc, !PT ;  /* 0x000000102e347812 */ /* 0x040fe400078efcff */
[C---:B------:R-:W-:Y:S01]  /*0730*/  LOP3.LUT R44, R46.reuse, 0xc, RZ, 0xfc, !PT ;  /* 0x0000000c2e2c7812 */ /* 0x040fe200078efcff */
[----:B--2---:R-:W2:Y:S01]  /*0740*/  MUFU.RCP R14, R14 ;  /* 0x0000000e000e7308 */ /* 0x004ea20000001000 */
[----:B------:R-:W-:Y:S01]  /*0750*/  LOP3.LUT R50, R46, 0x4, RZ, 0xfc, !PT ;  /* 0x000000042e327812 */ /* 0x000fe200078efcff */
[----:B-1----:R-:W-:-:S06]  /*0760*/  IMAD R56, R56, R47, RZ ;  /* 0x0000002f38387224 */ /* 0x002fcc00078e02ff */
[----:B-----5:R-:W1:Y:S01]  /*0770*/  MUFU.RCP R15, R15 ;  /* 0x0000000f000f7308 */ /* 0x020e620000001000 */
[-C--:B------:R-:W-:Y:S02]  /*0780*/  IMAD R54, R54, R47.reuse, RZ ;  /* 0x0000002f36367224 */ /* 0x080fe400078e02ff */
[-C--:B------:R-:W-:Y:S02]  /*0790*/  IMAD R52, R52, R47.reuse, RZ ;  /* 0x0000002f34347224 */ /* 0x080fe400078e02ff */
[-C--:B------:R-:W-:Y:S02]  /*07a0*/  IMAD R44, R44, R47.reuse, RZ ;  /* 0x0000002f2c2c7224 */ /* 0x080fe400078e02ff */
[----:B------:R-:W-:Y:S02]  /*07b0*/  IMAD R50, R50, R47, RZ ;  /* 0x0000002f32327224 */ /* 0x000fe400078e02ff */
[----:B--2---:R-:W-:Y:S01]  /*07c0*/  VIADD R4, R14, 0xffffffe ;  /* 0x0ffffffe0e047836 */ /* 0x004fe20000000000 */
[----:B------:R-:W-:-:S03]  /*07d0*/  IABS R14, R33 ;  /* 0x00000021000e7213 */ /* 0x000fc60000000000 */
[----:B------:R2:W5:Y:S01]  /*07e0*/  F2I.FTZ.U32.TRUNC.NTZ R5, R4 ;  /* 0x0000000400057305 */ /* 0x000562000021f000 */
[----:B-1----:R-:W-:-:S07]  /*07f0*/  VIADD R2, R15, 0xffffffe ;  /* 0x0ffffffe0f027836 */ /* 0x002fce0000000000 */
[----:B------:R1:W0:Y:S01]  /*0800*/  F2I.FTZ.U32.TRUNC.NTZ R3, R2 ;  /* 0x0000000200037305 */ /* 0x000222000021f000 */
[----:B--2---:R-:W-:Y:S02]  /*0810*/  IMAD.MOV.U32 R4, RZ, RZ, RZ ;  /* 0x000000ffff047224 */ /* 0x004fe400078e00ff */
[----:B-----5:R-:W-:Y:S02]  /*0820*/  IMAD.MOV R17, RZ, RZ, -R5 ;  /* 0x000000ffff117224 */ /* 0x020fe400078e0a05 */
[----:B-1----:R-:W-:Y:S02]  /*0830*/  IMAD.MOV.U32 R2, RZ, RZ, RZ ;  /* 0x000000ffff027224 */ /* 0x002fe400078e00ff */
[----:B------:R-:W-:-:S04]  /*0840*/  IMAD R17, R17, R12, RZ ;  /* 0x0000000c11117224 */ /* 0x000fc800078e02ff */
[----:B------:R-:W-:-:S04]  /*0850*/  IMAD.HI.U32 R5, R5, R17, R4 ;  /* 0x0000001105057227 */ /* 0x000fc800078e0004 */
[----:B------:R-:W-:Y:S02]  /*0860*/  IMAD.MOV.U32 R17, RZ, RZ, R14 ;  /* 0x000000ffff117224 */ /* 0x000fe400078e000e */
[----:B0-----:R-:W-:Y:S02]  /*0870*/  IMAD.MOV R26, RZ, RZ, -R3 ;  /* 0x000000ffff1a7224 */ /* 0x001fe400078e0a03 */
[----:B------:R-:W-:-:S04]  /*0880*/  IMAD.HI.U32 R4, R5, R17, RZ ;  /* 0x0000001105047227 */ /* 0x000fc800078e00ff */
[----:B------:R-:W-:-:S04]  /*0890*/  IMAD.HI.U32 R14, R5, R18, RZ ;  /* 0x00000012050e7227 */ /* 0x000fc800078e00ff */
[----:B------:R-:W-:-:S04]  /*08a0*/  IMAD.HI.U32 R15, R5, R20, RZ ;  /* 0x00000014050f7227 */ /* 0x000fc800078e00ff */
[----:B------:R-:W-:-:S04]  /*08b0*/  IMAD.HI.U32 R16, R5, R24, RZ ;  /* 0x0000001805107227 */ /* 0x000fc800078e00ff */
[----:B------:R-:W-:Y:S02]  /*08c0*/  IMAD R27, R26, R13, RZ ;  /* 0x0000000d1a1b7224 */ /* 0x000fe400078e02ff */
[----:B------:R-:W-:Y:S02]  /*08d0*/  IMAD.MOV R4, RZ, RZ, -R4 ;  /* 0x000000ffff047224 */ /* 0x000fe400078e0a04 */
[----:B------:R-:W-:Y:S02]  /*08e0*/  IMAD.MOV R19, RZ, RZ, -R14 ;  /* 0x000000ffff137224 */ /* 0x000fe400078e0a0e */
[----:B------:R-:W-:Y:S02]  /*08f0*/  IMAD.MOV R21, RZ, RZ, -R15 ;  /* 0x000000ffff157224 */ /* 0x000fe400078e0a0f */
[----:B------:R-:W-:Y:S01]  /*0900*/  IMAD.MOV R25, RZ, RZ, -R16 ;  /* 0x000000ffff197224 */ /* 0x000fe200078e0a10 */
[----:B------:R-:W-:Y:S01]  /*0910*/  IABS R16, R34 ;  /* 0x0000002200107213 */ /* 0x000fe20000000000 */
[----:B------:R-:W-:Y:S01]  /*0920*/  IMAD.HI.U32 R14, R3, R27, R2 ;  /* 0x0000001b030e7227 */ /* 0x000fe200078e0002 */
[----:B------:R-:W-:-:S03]  /*0930*/  IABS R27, R8 ;  /* 0x00000008001b7213 */ /* 0x000fc60000000000 */
[C---:B------:R-:W-:Y:S02]  /*0940*/  IMAD R15, R12.reuse, R4, R17 ;  /* 0x000000040c0f7224 */ /* 0x040fe400078e0211 */
[C---:B------:R-:W-:Y:S02]  /*0950*/  IMAD R17, R12.reuse, R19, R18 ;  /* 0x000000130c117224 */ /* 0x040fe400078e0212 */
[C---:B------:R-:W-:Y:S01]  /*0960*/  IMAD R19, R12.reuse, R21, R20 ;  /* 0x000000150c137224 */ /* 0x040fe200078e0214 */
[C---:B------:R-:W-:Y:S01]  /*0970*/  ISETP.GT.U32.AND P3, PT, R12.reuse, R15, PT ;  /* 0x0000000f0c00720c */ /* 0x040fe20003f64070 */
[C---:B------:R-:W-:Y:S01]  /*0980*/  IMAD R21, R12.reuse, R25, R24 ;  /* 0x000000190c157224 */ /* 0x040fe200078e0218 */
[----:B------:R-:W-:Y:S01]  /*0990*/  IABS R25, R9 ;  /* 0x0000000900197213 */ /* 0x000fe20000000000 */
[C---:B------:R-:W-:Y:S01]  /*09a0*/  IMAD.HI.U32 R3, R5.reuse, R27, RZ ;  /* 0x0000001b05037227 */ /* 0x040fe200078e00ff */
[C---:B------:R-:W-:Y:S02]  /*09b0*/  ISETP.GT.U32.AND P6, PT, R12.reuse, R17, PT ;  /* 0x000000110c00720c */ /* 0x040fe40003fc4070 */
[C---:B------:R-:W-:Y:S01]  /*09c0*/  ISETP.GT.U32.AND P4, PT, R12.reuse, R19, PT ;  /* 0x000000130c00720c */ /* 0x040fe20003f84070 */
[----:B------:R-:W-:Y:S01]  /*09d0*/  IMAD.HI.U32 R2, R5, R25, RZ ;  /* 0x0000001905027227 */ /* 0x000fe200078e00ff */
[----:B------:R-:W-:-:S03]  /*09e0*/  ISETP.GT.U32.AND P5, PT, R12, R21, PT ;  /* 0x000000150c00720c */ /* 0x000fc60003fa4070 */
[----:B------:R-:W-:-:S04]  /*09f0*/  IMAD.HI.U32 R4, R5, R29, RZ ;  /* 0x0000001d05047227 */ /* 0x000fc800078e00ff */
[----:B------:R-:W-:-:S04]  /*0a00*/  IMAD.HI.U32 R5, R5, R31, RZ ;  /* 0x0000001f05057227 */ /* 0x000fc800078e00ff */
[----:B------:R-:W-:Y:S02]  /*0a10*/  IMAD.MOV R3, RZ, RZ, -R3 ;  /* 0x000000ffff037224 */ /* 0x000fe400078e0a03 */
[----:B------:R-:W-:Y:S02]  /*0a20*/  IMAD.MOV R2, RZ, RZ, -R2 ;  /* 0x000000ffff027224 */ /* 0x000fe400078e0a02 */
[----:B------:R-:W-:Y:S02]  /*0a30*/  IMAD.MOV R5, RZ, RZ, -R5 ;  /* 0x000000ffff057224 */ /* 0x000fe400078e0a05 */
[----:B------:R-:W-:Y:S02]  /*0a40*/  IMAD R27, R12, R3, R27 ;  /* 0x000000030c1b7224 */ /* 0x000fe400078e021b */
[----:B------:R-:W-:-:S03]  /*0a50*/  IMAD.HI.U32 R14, R14, R16, RZ ;  /* 0x000000100e0e7227 */ /* 0x000fc600078e00ff */
[C---:B------:R-:W-:Y:S01]  /*0a60*/  ISETP.GT.U32.AND P1, PT, R12.reuse, R27, PT ;  /* 0x0000001b0c00720c */ /* 0x040fe20003f24070 */
[C---:B------:R-:W-:Y:S02]  /*0a70*/  IMAD R25, R12.reuse, R2, R25 ;  /* 0x000000020c197224 */ /* 0x040fe400078e0219 */
[C---:B------:R-:W-:Y:S02]  /*0a80*/  IMAD R31, R12.reuse, R5, R31 ;  /* 0x000000050c1f7224 */ /* 0x040fe400078e021f */
[----:B------:R-:W-:Y:S01]  /*0a90*/  IMAD.MOV R14, RZ, RZ, -R14 ;  /* 0x000000ffff0e7224 */ /* 0x000fe200078e0a0e */
[C---:B------:R-:W-:Y:S01]  /*0aa0*/  ISETP.GT.U32.AND P0, PT, R12.reuse, R25, PT ;  /* 0x000000190c00720c */ /* 0x040fe20003f04070 */
[----:B------:R-:W-:Y:S01]  /*0ab0*/  @!P3 IMAD.IADD R15, R15, 0x1, -R12 ;  /* 0x000000010f0fb824 */ /* 0x000fe200078e0a0c */
[C---:B------:R-:W-:Y:S01]  /*0ac0*/  ISETP.GT.U32.AND P3, PT, R12.reuse, R31, PT ;  /* 0x0000001f0c00720c */ /* 0x040fe20003f64070 */
[----:B------:R-:W-:Y:S02]  /*0ad0*/  IMAD.MOV R4, RZ, RZ, -R4 ;  /* 0x000000ffff047224 */ /* 0x000fe400078e0a04 */
[----:B------:R-:W-:Y:S01]  /*0ae0*/  IMAD R16, R13, R14, R16 ;  /* 0x0000000e0d107224 */ /* 0x000fe200078e0210 */
[----:B------:R-:W-:Y:S01]  /*0af0*/  SHF.R.S32.HI R14, RZ, 0x1f, R51 ;  /* 0x0000001fff0e7819 */ /* 0x000fe20000011433 */
[----:B------:R-:W-:Y:S01]  /*0b00*/  IMAD R29, R12, R4, R29 ;  /* 0x000000040c1d7224 */ /* 0x000fe200078e021d */
[----:B------:R-:W-:Y:S01]  /*0b10*/  LOP3.LUT R4, R0, 0x40, RZ, 0xc0, !PT ;  /* 0x0000004000047812 */ /* 0x000fe200078ec0ff */
[--C-:B------:R-:W-:Y:S01]  /*0b20*/  @!P6 IMAD.IADD R17, R17, 0x1, -R12.reuse ;  /* 0x000000011111e824 */ /* 0x100fe200078e0a0c */
[----:B------:R-:W-:Y:S01]  /*0b30*/  ISETP.GT.U32.AND P6, PT, R13, R16, PT ;  /* 0x000000100d00720c */ /* 0x000fe20003fc4070 */
[--C-:B------:R-:W-:Y:S01]  /*0b40*/  @!P4 IMAD.IADD R19, R19, 0x1, -R12.reuse ;  /* 0x000000011313c824 */ /* 0x100fe200078e0a0c */
[C---:B------:R-:W-:Y:S01]  /*0b50*/  ISETP.GT.U32.AND P2, PT, R12.reuse, R29, PT ;  /* 0x0000001d0c00720c */ /* 0x040fe20003f44070 */
[--C-:B------:R-:W-:Y:S01]  /*0b60*/  @!P5 IMAD.IADD R21, R21, 0x1, -R12.reuse ;  /* 0x000000011515d824 */ /* 0x100fe200078e0a0c */
[C---:B------:R-:W-:Y:S01]  /*0b70*/  ISETP.GT.U32.AND P5, PT, R12.reuse, R17, PT ;  /* 0x000000110c00720c */ /* 0x040fe20003fa4070 */
[--C-:B------:R-:W-:Y:S01]  /*0b80*/  @!P1 IMAD.IADD R27, R27, 0x1, -R12.reuse ;  /* 0x000000011b1b9824 */ /* 0x100fe200078e0a0c */
[C---:B------:R-:W-:Y:S01]  /*0b90*/  ISETP.GT.U32.AND P4, PT, R12.reuse, R15, PT ;  /* 0x0000000f0c00720c */ /* 0x040fe20003f84070 */
[--C-:B------:R-:W-:Y:S01]  /*0ba0*/  @!P0 IMAD.IADD R25, R25, 0x1, -R12.reuse ;  /* 0x0000000119198824 */ /* 0x100fe200078e0a0c */
[C---:B------:R-:W-:Y:S01]  /*0bb0*/  ISETP.GT.U32.AND P0, PT, R12.reuse, R19, PT ;  /* 0x000000130c00720c */ /* 0x040fe20003f04070 */
[--C-:B------:R-:W-:Y:S01]  /*0bc0*/  @!P3 IMAD.IADD R31, R31, 0x1, -R12.reuse ;  /* 0x000000011f1fb824 */ /* 0x100fe200078e0a0c */
[----:B------:R-:W-:Y:S01]  /*0bd0*/  ISETP.GT.U32.AND P1, PT, R12, R21, PT ;  /* 0x000000150c00720c */ /* 0x000fe20003f24070 */
[----:B------:R-:W-:Y:S01]  /*0be0*/  IMAD.SHL.U32 R3, R0, 0x40, RZ ;  /* 0x0000004000037824 */ /* 0x000fe200078e00ff */
[----:B------:R-:W-:Y:S01]  /*0bf0*/  ISETP.GT.U32.AND P3, PT, R12, R27, PT ;  /* 0x0000001b0c00720c */ /* 0x000fe20003f64070 */
[--C-:B------:R-:W-:Y:S01]  /*0c00*/  @!P6 IMAD.IADD R16, R16, 0x1, -R13.reuse ;  /* 0x000000011010e824 */ /* 0x100fe200078e0a0d */
[C---:B------:R-:W-:Y:S01]  /*0c10*/  ISETP.GT.U32.AND P6, PT, R12.reuse, R31, PT ;  /* 0x0000001f0c00720c */ /* 0x040fe20003fc4070 */
[--C-:B------:R-:W-:Y:S01]  /*0c20*/  @!P2 IMAD.IADD R29, R29, 0x1, -R12.reuse ;  /* 0x000000011d1da824 */ /* 0x100fe200078e0a0c */
[C---:B------:R-:W-:Y:S01]  /*0c30*/  ISETP.GT.U32.AND P2, PT, R12.reuse, R25, PT ;  /* 0x000000190c00720c */ /* 0x040fe20003f44070 */
[--C-:B------:R-:W-:Y:S01]  /*0c40*/  @!P5 IMAD.IADD R17, R17, 0x1, -R12.reuse ;  /* 0x000000011111d824 */ /* 0x100fe200078e0a0c */
[----:B------:R-:W-:Y:S01]  /*0c50*/  ISETP.GT.U32.AND P5, PT, R13, R16, PT ;  /* 0x000000100d00720c */ /* 0x000fe20003fa4070 */
[--C-:B------:R-:W-:Y:S01]  /*0c60*/  @!P4 IMAD.IADD R15, R15, 0x1, -R12.reuse ;  /* 0x000000010f0fc824 */ /* 0x100fe200078e0a0c */
[----:B------:R-:W-:Y:S01]  /*0c70*/  ISETP.GT.U32.AND P4, PT, R12, R29, PT ;  /* 0x0000001d0c00720c */ /* 0x000fe20003f84070 */
[--C-:B------:R-:W-:Y:S01]  /*0c80*/  @!P0 IMAD.IADD R19, R19, 0x1, -R12.reuse ;  /* 0x0000000113138824 */ /* 0x100fe200078e0a0c */
[----:B------:R-:W-:Y:S01]  /*0c90*/  ISETP.GE.AND P0, PT, R33, RZ, PT ;  /* 0x000000ff2100720c */ /* 0x000fe20003f06270 */
        /* <DEDUP_REMOVED lines=8> */
[----:B------:R-:W-:Y:S01]  /*0d20*/  @!P5 IMAD.IADD R16, R16, 0x1, -R13 ;  /* 0x000000011010d824 */ /* 0x000fe200078e0a0d */
[----:B------:R-:W-:Y:S01]  /*0d30*/  ISETP.GE.AND P5, PT, R11, RZ, PT ;  /* 0x000000ff0b00720c */ /* 0x000fe20003fa6270 */
[----:B------:R-:W-:Y:S01]  /*0d40*/  @!P4 IMAD.IADD R29, R29, 0x1, -R12 ;  /* 0x000000011d1dc824 */ /* 0x000fe200078e0a0c */
[----:B------:R-:W-:Y:S01]  /*0d50*/  ISETP.GE.AND P4, PT, R8, RZ, PT ;  /* 0x000000ff0800720c */ /* 0x000fe20003f86270 */
[----:B------:R-:W-:Y:S01]  /*0d60*/  @!P0 IMAD.MOV R15, RZ, RZ, -R15 ;  /* 0x000000ffff0f8224 */ /* 0x000fe200078e0a0f */
[----:B------:R-:W-:Y:S01]  /*0d70*/  ISETP.GE.AND P0, PT, R7, RZ, PT ;  /* 0x000000ff0700720c */ /* 0x000fe20003f06270 */
[----:B------:R-:W-:Y:S01]  /*0d80*/  @!P1 IMAD.MOV R17, RZ, RZ, -R17 ;  /* 0x000000ffff119224 */ /* 0x000fe200078e0a11 */
[----:B------:R-:W-:Y:S01]  /*0d90*/  ISETP.GE.AND P1, PT, R6, RZ, PT ;  /* 0x000000ff0600720c */ /* 0x000fe20003f26270 */
[----:B------:R-:W-:Y:S01]  /*0da0*/  @!P3 IMAD.MOV R21, RZ, RZ, -R21 ;  /* 0x000000ffff15b224 */ /* 0x000fe200078e0a15 */
[----:B------:R-:W-:Y:S01]  /*0db0*/  ISETP.NE.AND P3, PT, R22, RZ, PT ;  /* 0x000000ff1600720c */ /* 0x000fe20003f65270 */
[C---:B------:R-:W-:Y:S01]  /*0dc0*/  IMAD.SHL.U32 R2, R0.reuse, 0x2, RZ ;  /* 0x0000000200027824 */ /* 0x040fe200078e00ff */
[----:B------:R-:W-:Y:S01]  /*0dd0*/  LOP3.LUT R18, R3, 0x1c0, RZ, 0xc0, !PT ;  /* 0x000001c003127812 */ /* 0x000fe200078ec0ff */
[----:B------:R-:W-:Y:S01]  /*0de0*/  IMAD.SHL.U32 R5, R0, 0x8, RZ ;  /* 0x0000000800057824 */ /* 0x000fe200078e00ff */
[----:B------:R-:W-:Y:S01]  /*0df0*/  LOP3.LUT R12, RZ, R23, RZ, 0x33, !PT ;  /* 0x00000017ff0c7212 */ /* 0x000fe200078e33ff */
[----:B------:R-:W-:Y:S01]  /*0e00*/  @!P5 IMAD.MOV R19, RZ, RZ, -R19 ;  /* 0x000000ffff13d224 */ /* 0x000fe200078e0a13 */
[----:B------:R-:W-:Y:S01]  /*0e10*/  LOP3.LUT R35, R2, 0x10, RZ, 0xc0, !PT ;  /* 0x0000001002237812 */ /* 0x000fe200078ec0ff */
[----:B------:R-:W-:Y:S01]  /*0e20*/  @!P2 IMAD.MOV R25, RZ, RZ, -R25 ;  /* 0x000000ffff19a224 */ /* 0x000fe200078e0a19 */
[----:B------:R-:W-:Y:S01]  /*0e30*/  LOP3.LUT R37, R18, 0x30, R5, 0xf8, !PT ;  /* 0x0000003012257812 */ /* 0x000fe200078ef805 */
[----:B------:R-:W-:Y:S01]  /*0e40*/  @!P4 IMAD.MOV R27, RZ, RZ, -R27 ;  /* 0x000000ffff1bc224 */ /* 0x000fe200078e0a1b */
[----:B------:R-:W-:Y:S01]  /*0e50*/  LEA.HI R18, R4, R35, RZ, 0x1f ;  /* 0x0000002304127211 */ /* 0x000fe200078ff8ff */
[----:B------:R-:W-:Y:S01]  /*0e60*/  @!P0 IMAD.MOV R29, RZ, RZ, -R29 ;  /* 0x000000ffff1d8224 */ /* 0x000fe200078e0a1d */
[----:B------:R-:W-:Y:S01]  /*0e70*/  ISETP.NE.AND P5, PT, R23, RZ, PT ;  /* 0x000000ff1700720c */ /* 0x000fe20003fa5270 */
[----:B------:R-:W-:Y:S01]  /*0e80*/  @!P6 IMAD.MOV R16, RZ, RZ, -R16 ;  /* 0x000000ffff10e224 */ /* 0x000fe200078e0a10 */
[----:B------:R-:W-:Y:S01]  /*0e90*/  @!P3 LOP3.LUT R16, RZ, R22, RZ, 0x33, !PT ;  /* 0x00000016ff10b212 */ /* 0x000fe200078e33ff */
[----:B------:R-:W-:Y:S01]  /*0ea0*/  @!P1 IMAD.MOV R31, RZ, RZ, -R31 ;  /* 0x000000ffff1f9224 */ /* 0x000fe200078e0a1f */
[----:B------:R-:W-:Y:S01]  /*0eb0*/  SEL R15, R12, R15, !P5 ;  /* 0x0000000f0c0f7207 */ /* 0x000fe20006800000 */
[----:B------:R-:W-:Y:S01]  /*0ec0*/  IMAD.SHL.U32 R24, R0, 0x10, RZ ;  /* 0x0000001000187824 */ /* 0x000fe200078e00ff */
[----:B------:R-:W-:Y:S01]  /*0ed0*/  LOP3.LUT R35, R37, R18, RZ, 0x3c, !PT ;  /* 0x0000001225237212 */ /* 0x000fe200078e3cff */
[----:B---3--:R-:W-:Y:S01]  /*0ee0*/  IMAD R16, R16, UR8, RZ ;  /* 0x0000000810107c24 */ /* 0x008fe2000f8e02ff */
[----:B------:R-:W0:Y:S01]  /*0ef0*/  LDC R18, c[0x0][0x3ac] ;  /* 0x0000eb00ff127b82 */ /* 0x000e220000000800 */
[C---:B------:R-:W-:Y:S01]  /*0f00*/  SEL R17, R12.reuse, R17, !P5 ;  /* 0x000000110c117207 */ /* 0x040fe20006800000 */
[----:B------:R-:W-:Y:S01]  /*0f10*/  IMAD R15, R15, UR5, RZ ;  /* 0x000000050f0f7c24 */ /* 0x000fe2000f8e02ff */
[----:B------:R-:W-:Y:S01]  /*0f20*/  SEL R19, R12, R19, !P5 ;  /* 0x000000130c137207 */ /* 0x000fe20006800000 */
[----:B------:R-:W-:Y:S01]  /*0f30*/  IMAD.SHL.U32 R20, R0, 0x20, RZ ;  /* 0x0000002000147824 */ /* 0x000fe200078e00ff */
[C---:B------:R-:W-:Y:S01]  /*0f40*/  SEL R21, R12.reuse, R21, !P5 ;  /* 0x000000150c157207 */ /* 0x040fe20006800000 */
[----:B------:R-:W-:Y:S01]  /*0f50*/  IMAD R17, R17, UR5, RZ ;  /* 0x0000000511117c24 */ /* 0x000fe2000f8e02ff */
[C---:B------:R-:W-:Y:S01]  /*0f60*/  SEL R25, R12.reuse, R25, !P5 ;  /* 0x000000190c197207 */ /* 0x040fe20006800000 */
[----:B------:R-:W-:Y:S01]  /*0f70*/  IMAD R19, R19, UR5, RZ ;  /* 0x0000000513137c24 */ /* 0x000fe2000f8e02ff */
[C---:B------:R-:W-:Y:S01]  /*0f80*/  SEL R27, R12.reuse, R27, !P5 ;  /* 0x0000001b0c1b7207 */ /* 0x040fe20006800000 */
[----:B------:R-:W-:Y:S01]  /*0f90*/  IMAD R21, R21, UR5, RZ ;  /* 0x0000000515157c24 */ /* 0x000fe2000f8e02ff */
[C---:B------:R-:W-:Y:S01]  /*0fa0*/  SEL R29, R12.reuse, R29, !P5 ;  /* 0x0000001d0c1d7207 */ /* 0x040fe20006800000 */
[----:B------:R-:W-:Y:S01]  /*0fb0*/  IMAD R25, R25, UR5, RZ ;  /* 0x0000000519197c24 */ /* 0x000fe2000f8e02ff */
[----:B------:R-:W-:Y:S01]  /*0fc0*/  SEL R12, R12, R31, !P5 ;  /* 0x0000001f0c0c7207 */ /* 0x000fe20006800000 */
[----:B------:R-:W-:Y:S01]  /*0fd0*/  IMAD R27, R27, UR5, RZ ;  /* 0x000000051b1b7c24 */ /* 0x000fe2000f8e02ff */
[----:B----4-:R-:W-:Y:S01]  /*0fe0*/  LEA R68, P6, R16, UR12, 0x1 ;  /* 0x0000000c10447c11 */ /* 0x010fe2000f8c08ff */
[----:B------:R-:W-:Y:S01]  /*0ff0*/  IMAD R29, R29, UR5, RZ ;  /* 0x000000051d1d7c24 */ /* 0x000fe2000f8e02ff */
[----:B------:R-:W-:Y:S01]  /*1000*/  LEA R66, P0, R15, UR14, 0x1 ;  /* 0x0000000e0f427c11 */ /* 0x000fe2000f8008ff */
[----:B------:R-:W-:Y:S01]  /*1010*/  IMAD R12, R12, UR5, RZ ;  /* 0x000000050c0c7c24 */ /* 0x000fe2000f8e02ff */
[----:B------:R-:W-:-:S02]  /*1020*/  SHF.R.S32.HI R13, RZ, 0x6, R0 ;  /* 0x00000006ff0d7819 */ /* 0x000fc40000011400 */
[----:B------:R-:W-:Y:S02]  /*1030*/  CS2R R22, SRZ ;  /* 0x0000000000167805 */ /* 0x000fe4000001ff00 */
[----:B------:R-:W-:Y:S01]  /*1040*/  LOP3.LUT R24, R24, 0x200, RZ, 0xc0, !PT ;  /* 0x0000020018187812 */ /* 0x000fe200078ec0ff */
[----:B------:R-:W1:Y:S01]  /*1050*/  LDCU UR5, c[0x0][0x3a0] ;  /* 0x00007400ff0577ac */ /* 0x000e620008000800 */
[----:B------:R-:W-:Y:S01]  /*1060*/  LOP3.LUT R37, R37, 0x30, R2, 0x78, !PT ;  /* 0x0000003025257812 */ /* 0x000fe200078e7802 */
[----:B0-----:R-:W-:Y:S01]  /*1070*/  IMAD R43, R43, R18, RZ ;  /* 0x000000122b2b7224 */ /* 0x001fe200078e02ff */
[----:B------:R-:W-:Y:S01]  /*1080*/  LEA.HI.X.SX32 R69, R16, UR13, 0x1, P6 ;  /* 0x0000000d10457c11 */ /* 0x000fe2000b0f0eff */
[----:B------:R-:W-:Y:S01]  /*1090*/  IMAD.SHL.U32 R53, R18, 0x20, RZ ;  /* 0x0000002012357824 */ /* 0x000fe200078e00ff */
[----:B------:R-:W-:Y:S02]  /*10a0*/  LEA.HI.X.SX32 R67, R15, UR15, 0x1, P0 ;  /* 0x0000000f0f437c11 */ /* 0x000fe400080f0eff */
[----:B------:R-:W-:-:S02]  /*10b0*/  SGXT R13, R13, 0x1 ;  /* 0x000000010d0d781a */ /* 0x000fc40000000200 */
[----:B------:R-:W-:Y:S02]  /*10c0*/  LEA R16, P0, R12, UR14, 0x1 ;  /* 0x0000000e0c107c11 */ /* 0x000fe4000f8008ff */
[----:B------:R-:W-:Y:S02]  /*10d0*/  IADD3 R42, PT, PT, R37, UR4, R24 ;  /* 0x00000004252a7c10 */ /* 0x000fe4000fffe018 */
[----:B------:R-:W-:Y:S02]  /*10e0*/  LOP3.LUT R13, R13, 0x90, RZ, 0xc0, !PT ;  /* 0x000000900d0d7812 */ /* 0x000fe400078ec0ff */
[----:B------:R-:W-:Y:S02]  /*10f0*/  LEA.HI R51, R14, R51, RZ, 0x5 ;  /* 0x000000330e337211 */ /* 0x000fe400078f28ff */
[----:B------:R-:W-:Y:S02]  /*1100*/  LEA.HI.X.SX32 R37, R12, UR15, 0x1, P0 ;  /* 0x0000000f0c257c11 */ /* 0x000fe400080f0eff */
[----:B------:R-:W-:-:S02]  /*1110*/  LOP3.LUT R14, R46, 0x18, RZ, 0xfc, !PT ;  /* 0x000000182e0e7812 */ /* 0x000fc400078efcff */
[C---:B------:R-:W-:Y:S01]  /*1120*/  LOP3.LUT R12, R46.reuse, 0x8, RZ, 0xfc, !PT ;  /* 0x000000082e0c7812 */ /* 0x040fe200078efcff */
[-C--:B------:R-:W-:Y:S01]  /*1130*/  IMAD R46, R46, R47.reuse, RZ ;  /* 0x0000002f2e2e7224 */ /* 0x080fe200078e02ff */
[----:B------:R-:W-:Y:S01]  /*1140*/  LOP3.LUT R20, R20, 0x200, RZ, 0xc0, !PT ;  /* 0x0000020014147812 */ /* 0x000fe200078ec0ff */
[-C--:B------:R-:W-:Y:S01]  /*1150*/  IMAD R55, R14, R47.reuse, RZ ;  /* 0x0000002f0e377224 */ /* 0x080fe200078e02ff */
[----:B------:R-:W-:Y:S01]  /*1160*/  LEA R60, P3, R21, UR14, 0x1 ;  /* 0x0000000e153c7c11 */ /* 0x000fe2000f8608ff */
[----:B------:R-:W-:Y:S01]  /*1170*/  IMAD R45, R12, R47, RZ ;  /* 0x0000002f0c2d7224 */ /* 0x000fe200078e02ff */
[----:B------:R-:W-:Y:S01]  /*1180*/  LEA R58, P4, R25, UR14, 0x1 ;  /* 0x0000000e193a7c11 */ /* 0x000fe2000f8808ff */
[----:B------:R-:W-:Y:S01]  /*1190*/  IMAD.SHL.U32 R47, R47, 0x20, RZ ;  /* 0x000000202f2f7824 */ /* 0x000fe200078e00ff */
[----:B------:R-:W-:Y:S02]  /*11a0*/  LEA R40, P5, R27, UR14, 0x1 ;  /* 0x0000000e1b287c11 */ /* 0x000fe4000f8a08ff */
[----:B------:R-:W-:-:S02]  /*11b0*/  LEA R64, P1, R17, UR14, 0x1 ;  /* 0x0000000e11407c11 */ /* 0x000fc4000f8208ff */
[----:B------:R-:W-:Y:S02]  /*11c0*/  LEA R62, P2, R19, UR14, 0x1 ;  /* 0x0000000e133e7c11 */ /* 0x000fe4000f8408ff */
[----:B------:R-:W-:Y:S02]  /*11d0*/  LEA R38, P6, R29, UR14, 0x1 ;  /* 0x0000000e1d267c11 */ /* 0x000fe4000f8c08ff */
[----:B------:R-:W-:Y:S02]  /*11e0*/  LOP3.LUT R49, R13, 0x7e, R2, 0x78, !PT ;  /* 0x0000007e0d317812 */ /* 0x000fe400078e7802 */
[----:B------:R-:W-:Y:S02]  /*11f0*/  IADD3 R35, PT, PT, R35, UR4, R20 ;  /* 0x0000000423237c10 */ /* 0x000fe4000fffe014 */
[----:B------:R-:W-:Y:S02]  /*1200*/  LEA.HI.X.SX32 R61, R21, UR15, 0x1, P3 ;  /* 0x0000000f153d7c11 */ /* 0x000fe400098f0eff */
[----:B------:R-:W-:-:S02]  /*1210*/  CS2R R20, SRZ ;  /* 0x0000000000147805 */ /* 0x000fc4000001ff00 */
[----:B------:R-:W-:Y:S02]  /*1220*/  LEA.HI.X.SX32 R59, R25, UR15, 0x1, P4 ;  /* 0x0000000f193b7c11 */ /* 0x000fe4000a0f0eff */
[----:B------:R-:W-:Y:S02]  /*1230*/  CS2R R24, SRZ ;  /* 0x0000000000187805 */ /* 0x000fe4000001ff00 */
[----:B------:R-:W-:Y:S02]  /*1240*/  LEA.HI.X.SX32 R41, R27, UR15, 0x1, P5 ;  /* 0x0000000f1b297c11 */ /* 0x000fe4000a8f0eff */
[----:B------:R-:W-:Y:S02]  /*1250*/  CS2R R26, SRZ ;  /* 0x00000000001a7805 */ /* 0x000fe4000001ff00 */
[----:B------:R-:W-:Y:S02]  /*1260*/  LEA.HI.X.SX32 R65, R17, UR15, 0x1, P1 ;  /* 0x0000000f11417c11 */ /* 0x000fe400088f0eff */
[----:B------:R-:W-:-:S02]  /*1270*/  LEA.HI.X.SX32 R63, R19, UR15, 0x1, P2 ;  /* 0x0000000f133f7c11 */ /* 0x000fc400090f0eff */
[----:B------:R-:W-:Y:S02]  /*1280*/  LEA.HI.X.SX32 R39, R29, UR15, 0x1, P6 ;  /* 0x0000000f1d277c11 */ /* 0x000fe4000b0f0eff */
[----:B------:R-:W-:Y:S02]  /*1290*/  SHF.R.S32.HI R51, RZ, 0x5, R51 ;  /* 0x00000005ff337819 */ /* 0x000fe40000011433 */
[----:B-1----:R-:W-:-:S07]  /*12a0*/  LOP3.LUT R48, R49, 0x20, RZ, 0x3c, !PT ;  /* 0x0000002031307812 */ /* 0x002fce00078e3cff */
.L_x_1:
[----:B------:R-:W-:Y:S01]  /*12b0*/  SHF.R.U32.HI R17, RZ, 0x5, R0 ;  /* 0x00000005ff117819 */ /* 0x000fe20000011600 */
[----:B------:R-:W-:Y:S01]  /*12c0*/  IMAD.WIDE R28, R46, 0x2, R68 ;  /* 0x000000022e1c7825 */ /* 0x000fe200078e0244 */
[----:B------:R-:W-:Y:S02]  /*12d0*/  PRMT R18, RZ, 0x7610, R18 ;  /* 0x00007610ff127816 */ /* 0x000fe40000000012 */
[----:B------:R-:W-:-:S04]  /*12e0*/  SGXT.U32 R17, R17, 0x2 ;  /* 0x000000021111781a */ /* 0x000fc80000000000 */
[C---:B------:R-:W-:Y:S02]  /*12f0*/  ISETP.GE.AND P0, PT, R17.reuse, UR5, PT ;  /* 0x0000000511007c0c */ /* 0x040fe4000bf06270 */
[----:B------:R-:W-:-:S04]  /*1300*/  LOP3.LUT R12, R17, 0x4, RZ, 0xfc, !PT ;  /* 0x00000004110c7812 */ /* 0x000fc800078efcff */
[----:B------:R-:W-:Y:S02]  /*1310*/  ISETP.GE.AND P1, PT, R12, UR5, PT ;  /* 0x000000050c007c0c */ /* 0x000fe4000bf26270 */
[----:B------:R-:W-:-:S05]  /*1320*/  LOP3.LUT R12, R17, 0x8, RZ, 0xfc, !PT ;  /* 0x00000008110c7812 */ /* 0x000fca00078efcff */
[----:B------:R0:W2:Y:S01]  /*1330*/  @!P0 LDG.E.U16 R18, desc[UR6][R28.64] ;  /* 0x000000061c128981 */ /* 0x0000a2000c1e1500 */
[----:B------:R-:W-:Y:S01]  /*1340*/  ISETP.GE.AND P0, PT, R12, UR5, PT ;  /* 0x000000050c007c0c */ /* 0x000fe2000bf06270 */
[----:B------:R-:W-:Y:S01]  /*1350*/  IMAD.WIDE R12, R45, 0x2, R68 ;  /* 0x000000022d0c7825 */ /* 0x000fe200078e0244 */
[----:B------:R-:W-:Y:S02]  /*1360*/  PRMT R36, RZ, 0x7610, R36 ;  /* 0x00007610ff247816 */ /* 0x000fe40000000024 */
[----:B------:R-:W-:Y:S01]  /*1370*/  LOP3.LUT R19, R17, 0xc, RZ, 0xfc, !PT ;  /* 0x0000000c11137812 */ /* 0x000fe200078efcff */
[----:B------:R-:W-:Y:S01]  /*1380*/  IMAD.WIDE R14, R50, 0x2, R68 ;  /* 0x00000002320e7825 */ /* 0x000fe200078e0244 */
[----:B------:R-:W-:Y:S02]  /*1390*/  PRMT R31, RZ, 0x7610, R31 ;  /* 0x00007610ff1f7816 */ /* 0x000fe4000000001f */
[----:B0-----:R-:W-:-:S04]  /*13a0*/  PRMT R29, RZ, 0x7610, R29 ;  /* 0x00007610ff1d7816 */ /* 0x001fc8000000001d */
[----:B------:R-:W3:Y:S04]  /*13b0*/  @!P1 LDG.E.U16 R31, desc[UR6][R14.64] ;  /* 0x000000060e1f9981 */ /* 0x000ee8000c1e1500 */
[----:B------:R0:W4:Y:S01]  /*13c0*/  @!P0 LDG.E.U16 R36, desc[UR6][R12.64] ;  /* 0x000000060c248981 */ /* 0x000122000c1e1500 */
[----:B------:R-:W-:Y:S02]  /*13d0*/  ISETP.GE.AND P0, PT, R19, UR5, PT ;  /* 0x0000000513007c0c */ /* 0x000fe4000bf06270 */
[----:B------:R-:W-:-:S04]  /*13e0*/  LOP3.LUT R19, R17, 0x10, RZ, 0xfc, !PT ;  /* 0x0000001011137812 */ /* 0x000fc800078efcff */
[----:B------:R-:W-:Y:S01]  /*13f0*/  ISETP.GE.AND P1, PT, R19, UR5, PT ;  /* 0x0000000513007c0c */ /* 0x000fe2000bf26270 */
[----:B0-----:R-:W-:Y:S01]  /*1400*/  IMAD.WIDE R12, R44, 0x2, R68 ;  /* 0x000000022c0c7825 */ /* 0x001fe200078e0244 */
[----:B------:R-:W-:Y:S02]  /*1410*/  LOP3.LUT R19, R17, 0x14, RZ, 0xfc, !PT ;  /* 0x0000001411137812 */ /* 0x000fe400078efcff */
[----:B------:R-:W-:Y:S01]  /*1420*/  PRMT R30, RZ, 0x7610, R30 ;  /* 0x00007610ff1e7816 */ /* 0x000fe2000000001e */
[----:B------:R-:W-:Y:S02]  /*1430*/  IMAD.WIDE R14, R52, 0x2, R68 ;  /* 0x00000002340e7825 */ /* 0x000fe400078e0244 */
[----:B------:R0:W5:Y:S01]  /*1440*/  @!P0 LDG.E.U16 R29, desc[UR6][R12.64] ;  /* 0x000000060c1d8981 */ /* 0x000162000c1e1500 */
[----:B------:R-:W-:Y:S02]  /*1450*/  ISETP.GE.AND P0, PT, R19, UR5, PT ;  /* 0x0000000513007c0c */ /* 0x000fe4000bf06270 */
[----:B------:R-:W-:-:S03]  /*1460*/  LOP3.LUT R17, R17, 0x18, RZ, 0xfc, !PT ;  /* 0x0000001811117812 */ /* 0x000fc600078efcff */
[----:B------:R-:W3:Y:S01]  /*1470*/  @!P1 LDG.E.U16 R30, desc[UR6][R14.64] ;  /* 0x000000060e1e9981 */ /* 0x000ee2000c1e1500 */
[----:B------:R-:W-:Y:S02]  /*1480*/  ISETP.GE.AND P1, PT, R17, UR5, PT ;  /* 0x0000000511007c0c */ /* 0x000fe4000bf26270 */
[----:B------:R-:W-:Y:S01]  /*1490*/  PRMT R17, RZ, 0x7610, R17 ;  /* 0x00007610ff117816 */ /* 0x000fe20000000011 */
[----:B0-----:R-:W-:Y:S01]  /*14a0*/  IMAD.WIDE R12, R54, 0x2, R68 ;  /* 0x00000002360c7825 */ /* 0x001fe200078e0244 */
[----:B------:R-:W-:-:S04]  /*14b0*/  PRMT R28, RZ, 0x7610, R28 ;  /* 0x00007610ff1c7816 */ /* 0x000fc8000000001c */
[----:B------:R0:W5:Y:S02]  /*14c0*/  @!P0 LDG.E.U16 R17, desc[UR6][R12.64] ;  /* 0x000000060c118981 */ /* 0x000164000c1e1500 */
[----:B0-----:R-:W-:-:S05]  /*14d0*/  IMAD.WIDE R12, R55, 0x2, R68 ;  /* 0x00000002370c7825 */ /* 0x001fca00078e0244 */
[----:B------:R-:W5:Y:S01]  /*14e0*/  @!P1 LDG.E.U16 R28, desc[UR6][R12.64] ;  /* 0x000000060c1c9981 */ /* 0x000f62000c1e1500 */
[----:B------:R-:W-:Y:S02]  /*14f0*/  LEA.HI R14, R0, 0x1c, RZ, 0x1b ;  /* 0x0000001c000e7811 */ /* 0x000fe400078fd8ff */
[----:B------:R-:W-:Y:S02]  /*1500*/  PRMT R19, RZ, 0x7610, R19 ;  /* 0x00007610ff137816 */ /* 0x000fe40000000013 */
[----:B------:R-:W-:Y:S01]  /*1510*/  ISETP.GE.AND P0, PT, R14, UR5, PT ;  /* 0x000000050e007c0c */ /* 0x000fe2000bf06270 */
[----:B------:R-:W-:-:S12]  /*1520*/  IMAD.WIDE R14, R56, 0x2, R68 ;  /* 0x00000002380e7825 */ /* 0x000fd800078e0244 */
[----:B------:R0:W5:Y:S01]  /*1530*/  @!P0 LDG.E.U16 R19, desc[UR6][R14.64] ;  /* 0x000000060e138981 */ /* 0x000162000c1e1500 */
[----:B------:R-:W-:Y:S01]  /*1540*/  LOP3.LUT R57, R0, 0x1f, RZ, 0xc0, !PT ;  /* 0x0000001f00397812 */ /* 0x000fe200078ec0ff */
[----:B------:R-:W-:Y:S03]  /*1550*/  BAR.SYNC.DEFER_BLOCKING 0x0 ;  /* 0x0000000000007b1d */ /* 0x000fe60000010000 */
[----:B------:R-:W-:Y:S02]  /*1560*/  ISETP.GE.AND P0, PT, R57, UR5, PT ;  /* 0x0000000539007c0c */ /* 0x000fe4000bf06270 */
[----:B------:R-:W-:Y:S01]  /*1570*/  PRMT R57, RZ, 0x7610, R57 ;  /* 0x00007610ff397816 */ /* 0x000fe20000000039 */
[----:B0-----:R-:W-:-:S10]  /*1580*/  IMAD.WIDE R14, R43, 0x2, R38 ;  /* 0x000000022b0e7825 */ /* 0x001fd400078e0226 */
[----:B------:R0:W5:Y:S02]  /*1590*/  @!P0 LDG.E.U16 R57, desc[UR6][R14.64] ;  /* 0x000000060e398981 */ /* 0x000164000c1e1500 */
[----:B0-----:R-:W-:Y:S02]  /*15a0*/  IMAD.WIDE R14, R43, 0x2, R40 ;  /* 0x000000022b0e7825 */ /* 0x001fe400078e0228 */
[----:B--2---:R0:W-:Y:S02]  /*15b0*/  STS.U16 [R49+UR4], R18 ;  /* 0x0000001231007988 */ /* 0x0041e40008000404 */
[----:B0-----:R-:W-:-:S06]  /*15c0*/  PRMT R18, RZ, 0x7610, R18 ;  /* 0x00007610ff127816 */ /* 0x001fcc0000000012 */
[----:B------:R0:W2:Y:S04]  /*15d0*/  @!P0 LDG.E.U16 R18, desc[UR6][R14.64] ;  /* 0x000000060e128981 */ /* 0x0000a8000c1e1500 */
[----:B----4-:R1:W-:Y:S02]  /*15e0*/  STS.U16 [R49+UR4+0x200], R36 ;  /* 0x0002002431007988 */ /* 0x0103e40008000404 */
[--C-:B-1----:R-:W-:Y:S01]  /*15f0*/  IMAD.MOV.U32 R36, RZ, RZ, R16.reuse ;  /* 0x000000ffff247224 */ /* 0x102fe200078e0010 */
[----:B------:R-:W-:-:S03]  /*1600*/  PRMT R16, RZ, 0x7610, R16 ;  /* 0x00007610ff107816 */ /* 0x000fc60000000010 */
[----:B------:R-:W-:-:S05]  /*1610*/  IMAD.WIDE R12, R43, 0x2, R36 ;  /* 0x000000022b0c7825 */ /* 0x000fca00078e0224 */
[----:B------:R1:W4:Y:S01]  /*1620*/  @!P0 LDG.E.U16 R16, desc[UR6][R12.64] ;  /* 0x000000060c108981 */ /* 0x000322000c1e1500 */
[----:B0-----:R-:W-:-:S03]  /*1630*/  IMAD.WIDE R14, R43, 0x2, R60 ;  /* 0x000000022b0e7825 */ /* 0x001fc600078e023c */
[----:B---3--:R-:W-:Y:S01]  /*1640*/  STS.U16 [R49+UR4+0x400], R30 ;  /* 0x0004001e31007988 */ /* 0x008fe20008000404 */
[----:B-1----:R-:W-:Y:S02]  /*1650*/  PRMT R12, RZ, 0x7610, R12 ;  /* 0x00007610ff0c7816 */ /* 0x002fe4000000000c */
[----:B------:R-:W-:-:S04]  /*1660*/  PRMT R13, RZ, 0x7610, R13 ;  /* 0x00007610ff0d7816 */ /* 0x000fc8000000000d */
[----:B------:R0:W3:Y:S04]  /*1670*/  @!P0 LDG.E.U16 R12, desc[UR6][R14.64] ;  /* 0x000000060e0c8981 */ /* 0x0000e8000c1e1500 */
[----:B-----5:R1:W-:Y:S04]  /*1680*/  STS.U16 [R49+UR4+0x600], R28 ;  /* 0x0006001c31007988 */ /* 0x0203e80008000404 */
[----:B------:R5:W-:Y:S01]  /*1690*/  STS.U16 [R48+UR4+0x100], R31 ;  /* 0x0001001f30007988 */ /* 0x000be20008000404 */
[----:B0-----:R-:W-:Y:S01]  /*16a0*/  IMAD.WIDE R14, R43, 0x2, R62 ;  /* 0x000000022b0e7825 */ /* 0x001fe200078e023e */
[----:B-1----:R-:W-:-:S03]  /*16b0*/  PRMT R28, RZ, 0x7610, R28 ;  /* 0x00007610ff1c7816 */ /* 0x002fc6000000001c */
[----:B-----5:R-:W-:Y:S01]  /*16c0*/  IMAD.WIDE R30, R43, 0x2, R58 ;  /* 0x000000022b1e7825 */ /* 0x020fe200078e023a */
[----:B------:R0:W-:Y:S04]  /*16d0*/  STS.U16 [R48+UR4+0x300], R29 ;  /* 0x0003001d30007988 */ /* 0x0001e80008000404 */
[----:B------:R1:W5:Y:S04]  /*16e0*/  @!P0 LDG.E.U16 R13, desc[UR6][R30.64] ;  /* 0x000000061e0d8981 */ /* 0x000368000c1e1500 */
[----:B------:R1:W-:Y:S01]  /*16f0*/  STS.U16 [R48+UR4+0x500], R17 ;  /* 0x0005001130007988 */ /* 0x0003e20008000404 */
[----:B0-----:R-:W-:-:S03]  /*1700*/  PRMT R29, RZ, 0x7610, R29 ;  /* 0x00007610ff1d7816 */ /* 0x001fc6000000001d */
[----:B------:R0:W5:Y:S01]  /*1710*/  @!P0 LDG.E.U16 R28, desc[UR6][R14.64] ;  /* 0x000000060e1c8981 */ /* 0x000162000c1e1500 */
[----:B-1----:R-:W-:Y:S01]  /*1720*/  IMAD.WIDE R30, R43, 0x2, R64 ;  /* 0x000000022b1e7825 */ /* 0x002fe200078e0240 */
[----:B------:R-:W-:-:S04]  /*1730*/  PRMT R17, RZ, 0x7610, R17 ;  /* 0x00007610ff117816 */ /* 0x000fc80000000011 */
[----:B------:R-:W5:Y:S01]  /*1740*/  @!P0 LDG.E.U16 R29, desc[UR6][R30.64] ;  /* 0x000000061e1d8981 */ /* 0x000f62000c1e1500 */
[----:B0-----:R-:W-:-:S05]  /*1750*/  IMAD.WIDE R14, R43, 0x2, R66 ;  /* 0x000000022b0e7825 */ /* 0x001fca00078e0242 */
[----:B------:R-:W5:Y:S04]  /*1760*/  @!P0 LDG.E.U16 R17, desc[UR6][R14.64] ;  /* 0x000000060e118981 */ /* 0x000f68000c1e1500 */
[----:B------:R-:W-:Y:S01]  /*1770*/  STS.U16 [R48+UR4+0x700], R19 ;  /* 0x0007001330007988 */ /* 0x000fe20008000404 */
[----:B------:R-:W-:-:S05]  /*1780*/  VIADD R51, R51, 0xffffffff ;  /* 0xffffffff33337836 */ /* 0x000fca0000000000 */
[----:B------:R-:W-:Y:S01]  /*1790*/  ISETP.NE.U32.AND P0, PT, R51, RZ, PT ;  /* 0x000000ff3300720c */ /* 0x000fe20003f05070 */
[----:B------:R-:W-:Y:S01]  /*17a0*/  IMAD.WIDE R36, R53, 0x2, R36 ;  /* 0x0000000235247825 */ /* 0x000fe200078e0224 */
[----:B------:R-:W-:-:S03]  /*17b0*/  UIADD3 UR5, UPT, UPT, UR5, -0x20, URZ ;  /* 0xffffffe005057890 */ /* 0x000fc6000fffe0ff */
[----:B------:R-:W-:-:S04]  /*17c0*/  IMAD.WIDE R66, R53, 0x2, R66 ;  /* 0x0000000235427825 */ /* 0x000fc800078e0242 */
[----:B------:R-:W-:-:S04]  /*17d0*/  IMAD.WIDE R64, R53, 0x2, R64 ;  /* 0x0000000235407825 */ /* 0x000fc800078e0240 */
[----:B------:R-:W-:-:S04]  /*17e0*/  IMAD.WIDE R62, R53, 0x2, R62 ;  /* 0x00000002353e7825 */ /* 0x000fc800078e023e */
[----:B------:R-:W-:-:S04]  /*17f0*/  IMAD.WIDE R60, R53, 0x2, R60 ;  /* 0x00000002353c7825 */ /* 0x000fc800078e023c */
[----:B------:R-:W-:-:S04]  /*1800*/  IMAD.WIDE R58, R53, 0x2, R58 ;  /* 0x00000002353a7825 */ /* 0x000fc800078e023a */
[----:B------:R-:W-:-:S04]  /*1810*/  IMAD.WIDE R40, R53, 0x2, R40 ;  /* 0x0000000235287825 */ /* 0x000fc800078e0228 */
[----:B------:R-:W-:-:S04]  /*1820*/  IMAD.WIDE R38, R53, 0x2, R38 ;  /* 0x0000000235267825 */ /* 0x000fc800078e0226 */
[----:B------:R-:W-:Y:S01]  /*1830*/  IMAD.WIDE R68, R47, 0x2, R68 ;  /* 0x000000022f447825 */ /* 0x000fe200078e0244 */
[----:B--2---:R-:W-:Y:S04]  /*1840*/  STS.U16 [R49+UR4+0xa00], R18 ;  /* 0x000a001231007988 */ /* 0x004fe80008000404 */
[----:B----4-:R-:W-:Y:S04]  /*1850*/  STS.U16 [R49+UR4+0x800], R16 ;  /* 0x0008001031007988 */ /* 0x010fe80008000404 */
[----:B---3--:R-:W-:Y:S04]  /*1860*/  STS.U16 [R49+UR4+0xc00], R12 ;  /* 0x000c000c31007988 */ /* 0x008fe80008000404 */
[----:B-----5:R-:W-:Y:S04]  /*1870*/  STS.U16 [R49+UR4+0xe00], R29 ;  /* 0x000e001d31007988 */ /* 0x020fe80008000404 */
[----:B------:R-:W-:Y:S04]  /*1880*/  STS.U16 [R48+UR4+0x900], R57 ;  /* 0x0009003930007988 */ /* 0x000fe80008000404 */
[----:B------:R-:W-:Y:S04]  /*1890*/  STS.U16 [R48+UR4+0xb00], R13 ;  /* 0x000b000d30007988 */ /* 0x000fe80008000404 */
[----:B------:R-:W-:Y:S04]  /*18a0*/  STS.U16 [R48+UR4+0xd00], R28 ;  /* 0x000d001c30007988 */ /* 0x000fe80008000404 */
[----:B------:R-:W-:Y:S01]  /*18b0*/  STS.U16 [R48+UR4+0xf00], R17 ;  /* 0x000f001130007988 */ /* 0x000fe20008000404 */
[----:B------:R-:W-:Y:S06]  /*18c0*/  BAR.SYNC.DEFER_BLOCKING 0x0 ;  /* 0x0000000000007b1d */ /* 0x000fec0000010000 */
[----:B------:R-:W-:Y:S04]  /*18d0*/  LDSM.16.MT88.4 R28, [R35] ;  /* 0x00000000231c783b */ /* 0x000fe80000004200 */
[----:B------:R-:W0:Y:S04]  /*18e0*/  LDSM.16.M88.4 R12, [R42+0x800] ;  /* 0x000800002a0c783b */ /* 0x000e280000000200 */
[----:B------:R-:W1:Y:S01]  /*18f0*/  LDSM.16.M88.4 R16, [R42+0xc00] ;  /* 0x000c00002a10783b */ /* 0x000e620000000200 */
[C---:B0-----:R-:W-:Y:S08]  /*1900*/  HMMA.16816.F32.BF16 R20, R28.reuse, R12, R20 ;  /* 0x0000000c1c14723c */ /* 0x041ff00000041814 */
[----:B-1----:R-:W-:Y:S01]  /*1910*/  HMMA.16816.F32.BF16 R24, R28, R16, R24 ;  /* 0x000000101c18723c */ /* 0x002fe20000041818 */
[----:B------:R-:W0:Y:S01]  /*1920*/  LDSM.16.MT88.4 R28, [R35+0x400] ;  /* 0x00040000231c783b */ /* 0x000e220000004200 */
[----:B------:R-:W-:-:S10]  /*1930*/  IMAD.MOV.U32 R16, RZ, RZ, R36 ;  /* 0x000000ffff107224 */ /* 0x000fd400078e0024 */
[C---:B0-----:R-:W-:Y:S08]  /*1940*/  HMMA.16816.F32.BF16 R20, R28.reuse, R14, R20 ;  /* 0x0000000e1c14723c */ /* 0x041ff00000041814 */
[----:B------:R-:W-:Y:S01]  /*1950*/  HMMA.16816.F32.BF16 R24, R28, R18, R24 ;  /* 0x000000121c18723c */ /* 0x000fe20000041818 */
[----:B------:R-:W-:-:S04]  /*1960*/  NOP ;  /* 0x0000000000007918 */ /* 0x000fc80000000000 */
[----:B------:R-:W-:-:S15]  /*1970*/  @P0 BRA `(.L_x_1) ;  /* 0xfffffff8004c0947 */ /* 0x000fde000383ffff */
[----:B------:R-:W-:Y:S02]  /*1980*/  F2FP.BF16.F32.PACK_AB R27, R27, R23 ;  /* 0x000000171b1b723e */ /* 0x000fe400000010ff */
[----:B------:R-:W-:Y:S02]  /*1990*/  F2FP.BF16.F32.PACK_AB R26, R26, R22 ;  /* 0x000000161a1a723e */ /* 0x000fe400000010ff */
[----:B------:R-:W-:Y:S02]  /*19a0*/  F2FP.BF16.F32.PACK_AB R21, R25, R21 ;  /* 0x000000151915723e */ /* 0x000fe400000010ff */
[----:B------:R-:W-:-:S07]  /*19b0*/  F2FP.BF16.F32.PACK_AB R20, R24, R20 ;  /* 0x000000141814723e */ /* 0x000fce00000010ff */
.L_x_0:
[----:B------:R-:W0:Y:S08]  /*19c0*/  S2UR UR5, SR_CgaCtaId ;  /* 0x00000000000579c3 */ /* 0x000e300000008800 */
[----:B------:R-:W-:Y:S01]  /*19d0*/  BAR.SYNC.DEFER_BLOCKING 0x0 ;  /* 0x0000000000007b1d */ /* 0x000fe20000010000 */
[----:B------:R-:W-:Y:S02]  /*19e0*/  ISETP.NE.U32.AND P0, PT, R4, RZ, PT ;  /* 0x000000ff0400720c */ /* 0x000fe40003f05070 */
[----:B------:R-:W-:-:S02]  /*19f0*/  SHF.R.S32.HI R14, RZ, 0x4, R0 ;  /* 0x00000004ff0e7819 */ /* 0x000fc40000011400 */
[----:B------:R-:W-:Y:S01]  /*1a00*/  SEL R13, RZ, 0x404, !P0 ;  /* 0x00000404ff0d7807 */ /* 0x000fe20004000000 */
[----:B------:R-:W-:Y:S01]  /*1a10*/  UMOV UR4, 0x400 ;  /* 0x0000040000047882 */ /* 0x000fe20000000000 */
[----:B------:R-:W-:Y:S01]  /*1a20*/  SHF.R.S32.HI R12, RZ, 0x3, R0 ;  /* 0x00000003ff0c7819 */ /* 0x000fe20000011400 */
[----:B------:R-:W1:Y:S01]  /*1a30*/  LDCU.128 UR8, c[0x0][0x390] ;  /* 0x00007200ff0877ac */ /* 0x000e620008000c00 */
[----:B------:R-:W-:Y:S02]  /*1a40*/  LOP3.LUT R3, R3, 0x40, RZ, 0xc0, !PT ;  /* 0x0000004003037812 */ /* 0x000fe400078ec0ff */
[----:B------:R-:W-:Y:S01]  /*1a50*/  LOP3.LUT R0, R0, 0x20, RZ, 0xc0, !PT ;  /* 0x0000002000007812 */ /* 0x000fe200078ec0ff */
[----:B------:R-:W2:Y:S01]  /*1a60*/  LDCU UR12, c[0x0][0x3b8] ;  /* 0x00007700ff0c77ac */ /* 0x000ea20008000800 */
[----:B------:R-:W-:Y:S02]  /*1a70*/  LOP3.LUT R2, R13, 0x3c, R2, 0x78, !PT ;  /* 0x0000003c0d027812 */ /* 0x000fe400078e7802 */
[----:B------:R-:W-:Y:S01]  /*1a80*/  SGXT R13, R14, 0x1 ;  /* 0x000000010e0d781a */ /* 0x000fe20000000200 */
[----:B------:R-:W-:Y:S01]  /*1a90*/  IMAD R3, R0, 0x8, R3 ;  /* 0x0000000800037824 */ /* 0x000fe200078e0203 */
[----:B------:R-:W-:-:S02]  /*1aa0*/  SGXT R12, R12, 0x1 ;  /* 0x000000010c0c781a */ /* 0x000fc40000000200 */
[----:B------:R-:W-:Y:S01]  /*1ab0*/  LOP3.LUT R13, R13, 0x404, RZ, 0xc0, !PT ;  /* 0x000004040d0d7812 */ /* 0x000fe200078ec0ff */
[----:B------:R-:W-:Y:S01]  /*1ac0*/  IMAD.IADD R2, R3, 0x1, R2 ;  /* 0x0000000103027824 */ /* 0x000fe200078e0202 */
[----:B------:R-:W-:Y:S01]  /*1ad0*/  LOP3.LUT R12, R12, 0x240, RZ, 0xc0, !PT ;  /* 0x000002400c0c7812 */ /* 0x000fe200078ec0ff */
[----:B0-----:R-:W-:Y:S02]  /*1ae0*/  ULEA UR4, UR5, UR4, 0x18 ;  /* 0x0000000405047291 */ /* 0x001fe4000f8ec0ff */
[----:B------:R-:W-:Y:S01]  /*1af0*/  IMAD R13, R0, 0x4, R13 ;  /* 0x00000004000d7824 */ /* 0x000fe200078e020d */
[----:B------:R-:W-:Y:S01]  /*1b00*/  LOP3.LUT R0, R2, 0x40, RZ, 0x3c, !PT ;  /* 0x0000004002007812 */ /* 0x000fe200078e3cff */
[----:B------:R-:W0:Y:S01]  /*1b10*/  LDCU UR5, c[0x0][0x3b4] ;  /* 0x00007680ff0577ac */ /* 0x000e220008000800 */
[----:B------:R-:W-:Y:S02]  /*1b20*/  LOP3.LUT R12, R12, 0x38, R5, 0xf8, !PT ;  /* 0x000000380c0c7812 */ /* 0x000fe400078ef805 */
[----:B-1----:R-:W-:Y:S01]  /*1b30*/  ISETP.GE.AND P0, PT, R34, UR10, PT ;  /* 0x0000000a22007c0c */ /* 0x002fe2000bf06270 */
[----:B--2---:R-:W-:Y:S01]  /*1b40*/  IMAD R14, R33, UR12, RZ ;  /* 0x0000000c210e7c24 */ /* 0x004fe2000f8e02ff */
[----:B------:R-:W-:Y:S01]  /*1b50*/  LOP3.LUT R12, R13, R12, R4, 0xf6, !PT ;  /* 0x0000000c0d0c7212 */ /* 0x000fe200078ef604 */
[----:B------:R-:W-:Y:S01]  /*1b60*/  STS [R2+UR4], R20 ;  /* 0x0000001402007988 */ /* 0x000fe20008000804 */
[C---:B------:R-:W-:Y:S01]  /*1b70*/  ISETP.LT.AND P1, PT, R6.reuse, UR11, !P0 ;  /* 0x0000000b06007c0c */ /* 0x040fe2000c721270 */
[----:B------:R-:W-:Y:S01]  /*1b80*/  IMAD R6, R6, UR12, RZ ;  /* 0x0000000c06067c24 */ /* 0x000fe2000f8e02ff */
[----:B------:R-:W-:Y:S01]  /*1b90*/  LOP3.LUT R13, R12, 0x4, RZ, 0x3c, !PT ;  /* 0x000000040c0d7812 */ /* 0x000fe200078e3cff */
[----:B------:R-:W-:Y:S01]  /*1ba0*/  STS [R2+UR4+0x80], R21 ;  /* 0x0000801502007988 */ /* 0x000fe20008000804 */
[C---:B------:R-:W-:Y:S01]  /*1bb0*/  ISETP.LT.AND P4, PT, R7.reuse, UR11, !P0 ;  /* 0x0000000b07007c0c */ /* 0x040fe2000c781270 */
[----:B------:R-:W-:Y:S01]  /*1bc0*/  IMAD R7, R7, UR12, RZ ;  /* 0x0000000c07077c24 */ /* 0x000fe2000f8e02ff */
[C---:B------:R-:W-:Y:S01]  /*1bd0*/  ISETP.LT.AND P5, PT, R8.reuse, UR11, !P0 ;  /* 0x0000000b08007c0c */ /* 0x040fe2000c7a1270 */
[----:B------:R-:W-:Y:S01]  /*1be0*/  STS [R0+UR4+0x200], R26 ;  /* 0x0002001a00007988 */ /* 0x000fe20008000804 */
[----:B------:R-:W-:-:S03]  /*1bf0*/  IMAD R8, R8, UR12, RZ ;  /* 0x0000000c08087c24 */ /* 0x000fc6000f8e02ff */
[----:B------:R1:W-:Y:S01]  /*1c00*/  STS [R0+UR4+0x280], R27 ;  /* 0x0002801b00007988 */ /* 0x0003e20008000804 */
[----:B0-----:R-:W-:Y:S01]  /*1c10*/  IMAD R34, R34, UR5, RZ ;  /* 0x0000000522227c24 */ /* 0x001fe2000f8e02ff */
[----:B------:R-:W-:Y:S04]  /*1c20*/  BAR.SYNC.DEFER_BLOCKING 0x0 ;  /* 0x0000000000007b1d */ /* 0x000fe80000010000 */
[----:B------:R-:W-:-:S04]  /*1c30*/  LEA R15, P2, R34, UR8, 0x1 ;  /* 0x00000008220f7c11 */ /* 0x000fc8000f8408ff */
[----:B------:R-:W-:Y:S01]  /*1c40*/  LEA.HI.X.SX32 R17, R34, UR9, 0x1, P2 ;  /* 0x0000000922117c11 */ /* 0x000fe200090f0eff */
[----:B-1----:R-:W-:Y:S01]  /*1c50*/  IMAD R0, R10, UR12, RZ ;  /* 0x0000000c0a007c24 */ /* 0x002fe2000f8e02ff */
[CC--:B------:R-:W-:Y:S02]  /*1c60*/  LEA R2, P2, R6.reuse, R15.reuse, 0x1 ;  /* 0x0000000f06027211 */ /* 0x0c0fe400078408ff */
[C---:B------:R-:W-:Y:S02]  /*1c70*/  LEA R4, P3, R7.reuse, R15, 0x1 ;  /* 0x0000000f07047211 */ /* 0x040fe400078608ff */
[-C--:B------:R-:W-:Y:S02]  /*1c80*/  LEA.HI.X.SX32 R3, R6, R17.reuse, 0x1, P2 ;  /* 0x0000001106037211 */ /* 0x080fe400010f0eff */
[----:B------:R-:W-:Y:S02]  /*1c90*/  LEA.HI.X.SX32 R5, R7, R17, 0x1, P3 ;  /* 0x0000001107057211 */ /* 0x000fe400018f0eff */
[----:B------:R-:W-:-:S02]  /*1ca0*/  ISETP.LT.AND P3, PT, R10, UR11, !P0 ;  /* 0x0000000b0a007c0c */ /* 0x000fc4000c761270 */
[----:B------:R-:W-:-:S04]  /*1cb0*/  LEA R6, P6, R8, R15, 0x1 ;  /* 0x0000000f08067211 */ /* 0x000fc800078c08ff */
[----:B------:R-:W-:Y:S01]  /*1cc0*/  LEA.HI.X.SX32 R7, R8, R17, 0x1, P6 ;  /* 0x0000001108077211 */ /* 0x000fe200030f0eff */
[----:B------:R-:W0:Y:S04]  /*1cd0*/  LDS R19, [R12+UR4] ;  /* 0x000000040c137984 */ /* 0x000e280008000800 */
[----:B------:R-:W1:Y:S04]  /*1ce0*/  LDS R23, [R13+UR4] ;  /* 0x000000040d177984 */ /* 0x000e680008000800 */
[----:B------:R2:W3:Y:S04]  /*1cf0*/  LDS R21, [R12+UR4+0x100] ;  /* 0x000100040c157984 */ /* 0x0004e80008000800 */
[----:B------:R4:W5:Y:S01]  /*1d00*/  LDS R25, [R13+UR4+0x100] ;  /* 0x000100040d197984 */ /* 0x0009620008000800 */
[----:B--2---:R-:W-:-:S02]  /*1d10*/  IMAD R12, R11, UR12, RZ ;  /* 0x0000000c0b0c7c24 */ /* 0x004fc4000f8e02ff */
[----:B----4-:R-:W-:-:S03]  /*1d20*/  IMAD R13, R32, UR12, RZ ;  /* 0x0000000c200d7c24 */ /* 0x010fc6000f8e02ff */
[-C--:B------:R-:W-:Y:S01]  /*1d30*/  LEA R8, P6, R12, R15.reuse, 0x1 ;  /* 0x0000000f0c087211 */ /* 0x080fe200078c08ff */
[----:B0-----:R0:W-:Y:S04]  /*1d40*/  @P1 STG.E.U16 desc[UR6][R2.64], R19 ;  /* 0x0000001302001986 */ /* 0x0011e8000c101506 */
[----:B-1----:R1:W-:Y:S01]  /*1d50*/  @P4 STG.E.U16 desc[UR6][R4.64], R23 ;  /* 0x0000001704004986 */ /* 0x0023e2000c101506 */
[C---:B------:R-:W-:Y:S01]  /*1d60*/  ISETP.LT.AND P4, PT, R9.reuse, UR11, !P0 ;  /* 0x0000000b09007c0c */ /* 0x040fe2000c781270 */
[----:B------:R-:W-:Y:S02]  /*1d70*/  IMAD R9, R9, UR12, RZ ;  /* 0x0000000c09097c24 */ /* 0x000fe4000f8e02ff */
[----:B---3--:R2:W-:Y:S03]  /*1d80*/  @P5 STG.E.U16 desc[UR6][R6.64], R21 ;  /* 0x0000001506005986 */ /* 0x0085e6000c101506 */
[----:B0-----:R-:W-:-:S02]  /*1d90*/  LEA R2, P1, R9, R15, 0x1 ;  /* 0x0000000f09027211 */ /* 0x001fc400078208ff */
[----:B------:R-:W-:Y:S02]  /*1da0*/  PRMT R19, R19, 0x7632, R19 ;  /* 0x0000763213137816 */ /* 0x000fe40000000013 */
[C---:B-1----:R-:W-:Y:S02]  /*1db0*/  LEA R4, P2, R0.reuse, R15, 0x1 ;  /* 0x0000000f00047211 */ /* 0x042fe400078408ff */
[----:B------:R-:W-:Y:S02]  /*1dc0*/  LEA.HI.X.SX32 R3, R9, R17, 0x1, P1 ;  /* 0x0000001109037211 */ /* 0x000fe400008f0eff */
[----:B------:R-:W-:Y:S02]  /*1dd0*/  LEA R10, P1, R13, R15, 0x1 ;  /* 0x0000000f0d0a7211 */ /* 0x000fe400078208ff */
[----:B------:R-:W-:Y:S01]  /*1de0*/  LEA.HI.X.SX32 R5, R0, R17, 0x1, P2 ;  /* 0x0000001100057211 */ /* 0x000fe200010f0eff */
[----:B-----5:R2:W-:Y:S01]  /*1df0*/  @P4 STG.E.U16 desc[UR6][R2.64], R25 ;  /* 0x0000001902004986 */ /* 0x0205e2000c101506 */
[----:B------:R-:W-:-:S02]  /*1e00*/  ISETP.LT.AND P2, PT, R11, UR11, !P0 ;  /* 0x0000000b0b007c0c */ /* 0x000fc4000c741270 */
[-C--:B------:R-:W-:Y:S01]  /*1e10*/  LEA.HI.X.SX32 R11, R13, R17.reuse, 0x1, P1 ;  /* 0x000000110d0b7211 */ /* 0x080fe200008f0eff */
[----:B------:R2:W-:Y:S01]  /*1e20*/  @P3 STG.E.U16 desc[UR6][R4.64], R19 ;  /* 0x0000001304003986 */ /* 0x0005e2000c101506 */
[----:B------:R-:W-:Y:S02]  /*1e30*/  ISETP.LT.AND P1, PT, R32, UR11, !P0 ;  /* 0x0000000b20007c0c */ /* 0x000fe4000c721270 */
[----:B------:R-:W-:Y:S02]  /*1e40*/  ISETP.LT.AND P0, PT, R33, UR11, !P0 ;  /* 0x0000000b21007c0c */ /* 0x000fe4000c701270 */
[----:B------:R-:W-:Y:S02]  /*1e50*/  LEA.HI.X.SX32 R9, R12, R17, 0x1, P6 ;  /* 0x000000110c097211 */ /* 0x000fe400030f0eff */
[----:B------:R-:W-:Y:S02]  /*1e60*/  PRMT R23, R23, 0x7632, R23 ;  /* 0x0000763217177816 */ /* 0x000fe40000000017 */
[----:B------:R-:W-:-:S02]  /*1e70*/  PRMT R0, R21, 0x7632, R0 ;  /* 0x0000763215007816 */ /* 0x000fc40000000000 */
[C---:B------:R-:W-:Y:S01]  /*1e80*/  LEA R12, P6, R14.reuse, R15, 0x1 ;  /* 0x0000000f0e0c7211 */ /* 0x040fe200078c08ff */
[----:B------:R2:W-:Y:S03]  /*1e90*/  @P2 STG.E.U16 desc[UR6][R8.64], R23 ;  /* 0x0000001708002986 */ /* 0x0005e6000c101506 */
[----:B------:R-:W-:Y:S01]  /*1ea0*/  LEA.HI.X.SX32 R13, R14, R17, 0x1, P6 ;  /* 0x000000110e0d7211 */ /* 0x000fe200030f0eff */
[----:B------:R2:W-:Y:S01]  /*1eb0*/  @P1 STG.E.U16 desc[UR6][R10.64], R0 ;  /* 0x000000000a001986 */ /* 0x0005e2000c101506 */
[----:B------:R-:W-:Y:S07]  /*1ec0*/  @!P0 EXIT ;  /* 0x000000000000894d */ /* 0x000fee0003800000 */
[----:B--2---:R-:W-:-:S05]  /*1ed0*/  PRMT R6, R25, 0x7632, R6 ;  /* 0x0000763219067816 */ /* 0x004fca0000000006 */
[----:B------:R-:W-:Y:S01]  /*1ee0*/  STG.E.U16 desc[UR6][R12.64], R6 ;  /* 0x000000060c007986 */ /* 0x000fe2000c101506 */
[----:B------:R-:W-:Y:S05]  /*1ef0*/  EXIT ;  /* 0x000000000000794d */ /* 0x000fea0003800000 */
.L_x_2:
[----:B------:R-:W-:-:S00]  /*1f00*/  BRA `(.L_x_2) ;  /* 0xfffffffc00fc7947 */ /* 0x000fc0000383ffff */
[----:B------:R-:W-:-:S00]  /*1f10*/  NOP ;  /* 0x0000000000007918 */ /* 0x000fc00000000000 */
        /* <DEDUP_REMOVED lines=14> */
.L_x_3:


//--------------------- .nv.shared.matmul_kernel  --------------------------
	.section	.nv.shared.matmul_kernel,"aw",@nobits
	.sectionflags	@""
	.align	16
	.zero		1024


//--------------------- .nv.shared.reserved.0     --------------------------
	.section	.nv.shared.reserved.0,"aw",@nobits
	.weak		__nv_reservedSMEM_offset_0_alias
	.size		__nv_reservedSMEM_offset_0_alias, 0, 64
	.other		__nv_reservedSMEM_offset_0_alias,@"STO_CUDA_RESERVED_SHARED STV_DEFAULT"
__nv_reservedSMEM_offset_0_alias:
	.zero		0
	.zero		64


//--------------------- .nv.constant0.matmul_kernel --------------------------
	.section	.nv.constant0.matmul_kernel,"a",@progbits
	.sectionflags	@""
	.align	4
.nv.constant0.matmul_kernel:
	.zero		976


//--------------------- SYMBOLS --------------------------

	.type		.nv.reservedSmem.offset0,@object
	.size		.nv.reservedSmem.offset0,0x4
	.type		.nv.reservedSmem.cap,@object
	.size		.nv.reservedSmem.cap,0x4
